//
// Generated by NVIDIA NVVM Compiler
//
// Compiler Build ID: CL-36424714
// Cuda compilation tools, release 13.0, V13.0.88
// Based on NVVM 20.0.0
//

.version 9.0
.target sm_100
.address_size 64

	// .globl	linreg_batch_f32

.visible .entry linreg_batch_f32(
	.param .u64 .ptr .align 1 linreg_batch_f32_param_0,
	.param .u64 .ptr .align 1 linreg_batch_f32_param_1,
	.param .u64 .ptr .align 1 linreg_batch_f32_param_2,
	.param .u64 .ptr .align 1 linreg_batch_f32_param_3,
	.param .u64 .ptr .align 1 linreg_batch_f32_param_4,
	.param .u32 linreg_batch_f32_param_5,
	.param .u32 linreg_batch_f32_param_6,
	.param .u32 linreg_batch_f32_param_7,
	.param .u64 .ptr .align 1 linreg_batch_f32_param_8
)
{
	.reg .pred 	%p<33>;
	.reg .b32 	%r<138>;
	.reg .b32 	%f<245>;
	.reg .b64 	%rd<65>;

	ld.param.u64 	%rd15, [linreg_batch_f32_param_0];
	ld.param.u64 	%rd11, [linreg_batch_f32_param_1];
	ld.param.u64 	%rd12, [linreg_batch_f32_param_2];
	ld.param.u64 	%rd13, [linreg_batch_f32_param_3];
	ld.param.u64 	%rd14, [linreg_batch_f32_param_4];
	ld.param.u32 	%r65, [linreg_batch_f32_param_5];
	ld.param.u32 	%r67, [linreg_batch_f32_param_6];
	ld.param.u32 	%r66, [linreg_batch_f32_param_7];
	ld.param.u64 	%rd16, [linreg_batch_f32_param_8];
	cvta.to.global.u64 	%rd1, %rd16;
	cvta.to.global.u64 	%rd2, %rd15;
	mov.u32 	%r68, %ctaid.x;
	mov.u32 	%r69, %ntid.x;
	mov.u32 	%r70, %tid.x;
	mad.lo.s32 	%r1, %r68, %r69, %r70;
	setp.ge.s32 	%p1, %r1, %r67;
	@%p1 bra 	$L__BB0_35;
	mul.lo.s32 	%r2, %r65, %r1;
	setp.lt.s32 	%p2, %r65, 1;
	@%p2 bra 	$L__BB0_13;
	and.b32  	%r3, %r65, 7;
	setp.lt.u32 	%p3, %r65, 8;
	mov.b32 	%r119, 0;
	@%p3 bra 	$L__BB0_5;
	and.b32  	%r119, %r65, 2147483640;
	neg.s32 	%r117, %r119;
	add.s64 	%rd3, %rd1, 16;
	mov.u32 	%r116, %r2;
$L__BB0_4:
	.pragma "nounroll";
	mul.wide.s32 	%rd17, %r116, 4;
	add.s64 	%rd18, %rd3, %rd17;
	mov.b32 	%r72, 2147483647;
	st.global.u32 	[%rd18+-16], %r72;
	st.global.u32 	[%rd18+-12], %r72;
	st.global.u32 	[%rd18+-8], %r72;
	st.global.u32 	[%rd18+-4], %r72;
	st.global.u32 	[%rd18], %r72;
	st.global.u32 	[%rd18+4], %r72;
	st.global.u32 	[%rd18+8], %r72;
	st.global.u32 	[%rd18+12], %r72;
	add.s32 	%r117, %r117, 8;
	add.s32 	%r116, %r116, 8;
	setp.ne.s32 	%p4, %r117, 0;
	@%p4 bra 	$L__BB0_4;
$L__BB0_5:
	setp.eq.s32 	%p5, %r3, 0;
	@%p5 bra 	$L__BB0_13;
	and.b32  	%r11, %r65, 3;
	setp.lt.u32 	%p6, %r3, 4;
	@%p6 bra 	$L__BB0_8;
	add.s32 	%r73, %r119, %r2;
	mul.wide.s32 	%rd19, %r73, 4;
	add.s64 	%rd20, %rd1, %rd19;
	mov.b32 	%r74, 2147483647;
	st.global.u32 	[%rd20], %r74;
	st.global.u32 	[%rd20+4], %r74;
	st.global.u32 	[%rd20+8], %r74;
	st.global.u32 	[%rd20+12], %r74;
	add.s32 	%r119, %r119, 4;
$L__BB0_8:
	setp.eq.s32 	%p7, %r11, 0;
	@%p7 bra 	$L__BB0_13;
	setp.eq.s32 	%p8, %r11, 1;
	@%p8 bra 	$L__BB0_11;
	add.s32 	%r75, %r119, %r2;
	mul.wide.s32 	%rd21, %r75, 4;
	add.s64 	%rd22, %rd1, %rd21;
	mov.b32 	%r76, 2147483647;
	st.global.u32 	[%rd22], %r76;
	st.global.u32 	[%rd22+4], %r76;
	add.s32 	%r119, %r119, 2;
$L__BB0_11:
	and.b32  	%r77, %r65, 1;
	setp.eq.b32 	%p9, %r77, 1;
	not.pred 	%p10, %p9;
	@%p10 bra 	$L__BB0_13;
	add.s32 	%r78, %r119, %r2;
	mul.wide.s32 	%rd23, %r78, 4;
	add.s64 	%rd24, %rd1, %rd23;
	mov.b32 	%r79, 2147483647;
	st.global.u32 	[%rd24], %r79;
$L__BB0_13:
	cvta.to.global.u64 	%rd25, %rd11;
	mul.wide.s32 	%rd26, %r1, 4;
	add.s64 	%rd27, %rd25, %rd26;
	ld.global.nc.u32 	%r16, [%rd27];
	setp.lt.s32 	%p11, %r16, 1;
	setp.gt.s32 	%p12, %r16, %r65;
	or.pred  	%p13, %p11, %p12;
	@%p13 bra 	$L__BB0_35;
	setp.lt.s32 	%p14, %r66, 0;
	setp.le.s32 	%p15, %r65, %r66;
	sub.s32 	%r80, %r65, %r66;
	setp.lt.s32 	%p16, %r80, %r16;
	or.pred  	%p17, %p14, %p16;
	or.pred  	%p18, %p17, %p15;
	@%p18 bra 	$L__BB0_35;
	add.s32 	%r128, %r66, -1;
	add.s32 	%r130, %r128, %r16;
	cvt.rn.f32.u32 	%f1, %r16;
	cvta.to.global.u64 	%rd28, %rd12;
	add.s64 	%rd30, %rd28, %rd26;
	ld.global.nc.f32 	%f2, [%rd30];
	cvta.to.global.u64 	%rd31, %rd13;
	add.s64 	%rd32, %rd31, %rd26;
	ld.global.nc.f32 	%f3, [%rd32];
	cvta.to.global.u64 	%rd33, %rd14;
	add.s64 	%rd34, %rd33, %rd26;
	ld.global.nc.f32 	%f4, [%rd34];
	add.s32 	%r19, %r16, -1;
	setp.lt.u32 	%p19, %r16, 2;
	mov.f32 	%f235, 0f00000000;
	mov.f32 	%f236, %f235;
	@%p19 bra 	$L__BB0_28;
	add.s32 	%r82, %r16, -2;
	and.b32  	%r20, %r19, 15;
	setp.lt.u32 	%p20, %r82, 15;
	mov.f32 	%f236, 0f00000000;
	mov.b32 	%r121, 0;
	mov.f32 	%f235, %f236;
	@%p20 bra 	$L__BB0_19;
	and.b32  	%r121, %r19, -16;
	neg.s32 	%r133, %r121;
	mov.f32 	%f236, 0f00000000;
	mov.b32 	%r132, 8;
	mov.u32 	%r131, %r66;
$L__BB0_18:
	.pragma "nounroll";
	mul.wide.u32 	%rd35, %r131, 4;
	add.s64 	%rd36, %rd2, %rd35;
	ld.global.nc.f32 	%f45, [%rd36];
	add.s32 	%r84, %r132, -7;
	cvt.rn.f32.u32 	%f46, %r84;
	add.f32 	%f47, %f235, %f45;
	fma.rn.f32 	%f48, %f45, %f46, %f236;
	ld.global.nc.f32 	%f49, [%rd36+4];
	add.s32 	%r85, %r132, -6;
	cvt.rn.f32.u32 	%f50, %r85;
	add.f32 	%f51, %f47, %f49;
	fma.rn.f32 	%f52, %f49, %f50, %f48;
	ld.global.nc.f32 	%f53, [%rd36+8];
	add.s32 	%r86, %r132, -5;
	cvt.rn.f32.u32 	%f54, %r86;
	add.f32 	%f55, %f51, %f53;
	fma.rn.f32 	%f56, %f53, %f54, %f52;
	ld.global.nc.f32 	%f57, [%rd36+12];
	add.s32 	%r87, %r132, -4;
	cvt.rn.f32.u32 	%f58, %r87;
	add.f32 	%f59, %f55, %f57;
	fma.rn.f32 	%f60, %f57, %f58, %f56;
	ld.global.nc.f32 	%f61, [%rd36+16];
	add.s32 	%r88, %r132, -3;
	cvt.rn.f32.u32 	%f62, %r88;
	add.f32 	%f63, %f59, %f61;
	fma.rn.f32 	%f64, %f61, %f62, %f60;
	ld.global.nc.f32 	%f65, [%rd36+20];
	add.s32 	%r89, %r132, -2;
	cvt.rn.f32.u32 	%f66, %r89;
	add.f32 	%f67, %f63, %f65;
	fma.rn.f32 	%f68, %f65, %f66, %f64;
	ld.global.nc.f32 	%f69, [%rd36+24];
	add.s32 	%r90, %r132, -1;
	cvt.rn.f32.u32 	%f70, %r90;
	add.f32 	%f71, %f67, %f69;
	fma.rn.f32 	%f72, %f69, %f70, %f68;
	ld.global.nc.f32 	%f73, [%rd36+28];
	add.s32 	%r91, %r132, 8;
	cvt.rn.f32.u32 	%f74, %r132;
	add.f32 	%f75, %f71, %f73;
	fma.rn.f32 	%f76, %f73, %f74, %f72;
	ld.global.nc.f32 	%f77, [%rd36+32];
	add.s32 	%r92, %r132, 1;
	cvt.rn.f32.u32 	%f78, %r92;
	add.f32 	%f79, %f75, %f77;
	fma.rn.f32 	%f80, %f77, %f78, %f76;
	ld.global.nc.f32 	%f81, [%rd36+36];
	add.s32 	%r93, %r132, 2;
	cvt.rn.f32.u32 	%f82, %r93;
	add.f32 	%f83, %f79, %f81;
	fma.rn.f32 	%f84, %f81, %f82, %f80;
	ld.global.nc.f32 	%f85, [%rd36+40];
	add.s32 	%r94, %r132, 3;
	cvt.rn.f32.u32 	%f86, %r94;
	add.f32 	%f87, %f83, %f85;
	fma.rn.f32 	%f88, %f85, %f86, %f84;
	ld.global.nc.f32 	%f89, [%rd36+44];
	add.s32 	%r95, %r132, 4;
	cvt.rn.f32.u32 	%f90, %r95;
	add.f32 	%f91, %f87, %f89;
	fma.rn.f32 	%f92, %f89, %f90, %f88;
	ld.global.nc.f32 	%f93, [%rd36+48];
	add.s32 	%r96, %r132, 5;
	cvt.rn.f32.u32 	%f94, %r96;
	add.f32 	%f95, %f91, %f93;
	fma.rn.f32 	%f96, %f93, %f94, %f92;
	ld.global.nc.f32 	%f97, [%rd36+52];
	add.s32 	%r97, %r132, 6;
	cvt.rn.f32.u32 	%f98, %r97;
	add.f32 	%f99, %f95, %f97;
	fma.rn.f32 	%f100, %f97, %f98, %f96;
	ld.global.nc.f32 	%f101, [%rd36+56];
	add.s32 	%r98, %r132, 7;
	cvt.rn.f32.u32 	%f102, %r98;
	add.f32 	%f103, %f99, %f101;
	fma.rn.f32 	%f104, %f101, %f102, %f100;
	ld.global.nc.f32 	%f105, [%rd36+60];
	cvt.rn.f32.u32 	%f106, %r91;
	add.f32 	%f235, %f103, %f105;
	fma.rn.f32 	%f236, %f105, %f106, %f104;
	add.s32 	%r133, %r133, 16;
	add.s32 	%r132, %r132, 16;
	add.s32 	%r131, %r131, 16;
	setp.eq.s32 	%p21, %r133, 0;
	@%p21 bra 	$L__BB0_19;
	bra.uni 	$L__BB0_18;
$L__BB0_19:
	setp.eq.s32 	%p22, %r20, 0;
	@%p22 bra 	$L__BB0_28;
	and.b32  	%r24, %r19, 7;
	setp.lt.u32 	%p23, %r20, 8;
	@%p23 bra 	$L__BB0_22;
	add.s32 	%r99, %r121, %r66;
	mul.wide.u32 	%rd37, %r99, 4;
	add.s64 	%rd38, %rd2, %rd37;
	ld.global.nc.f32 	%f108, [%rd38];
	add.s32 	%r100, %r121, 1;
	cvt.rn.f32.u32 	%f109, %r100;
	add.f32 	%f110, %f235, %f108;
	fma.rn.f32 	%f111, %f108, %f109, %f236;
	cvt.u64.u32 	%rd39, %r66;
	cvt.u64.u32 	%rd40, %r121;
	add.s64 	%rd41, %rd40, %rd39;
	shl.b64 	%rd42, %rd41, 2;
	add.s64 	%rd43, %rd2, %rd42;
	ld.global.nc.f32 	%f112, [%rd43+4];
	add.s32 	%r101, %r121, 2;
	cvt.rn.f32.u32 	%f113, %r101;
	add.f32 	%f114, %f110, %f112;
	fma.rn.f32 	%f115, %f112, %f113, %f111;
	ld.global.nc.f32 	%f116, [%rd43+8];
	add.s32 	%r102, %r121, 3;
	cvt.rn.f32.u32 	%f117, %r102;
	add.f32 	%f118, %f114, %f116;
	fma.rn.f32 	%f119, %f116, %f117, %f115;
	ld.global.nc.f32 	%f120, [%rd43+12];
	add.s32 	%r103, %r121, 4;
	cvt.rn.f32.u32 	%f121, %r103;
	add.f32 	%f122, %f118, %f120;
	fma.rn.f32 	%f123, %f120, %f121, %f119;
	ld.global.nc.f32 	%f124, [%rd43+16];
	add.s32 	%r104, %r121, 5;
	cvt.rn.f32.u32 	%f125, %r104;
	add.f32 	%f126, %f122, %f124;
	fma.rn.f32 	%f127, %f124, %f125, %f123;
	ld.global.nc.f32 	%f128, [%rd43+20];
	add.s32 	%r105, %r121, 6;
	cvt.rn.f32.u32 	%f129, %r105;
	add.f32 	%f130, %f126, %f128;
	fma.rn.f32 	%f131, %f128, %f129, %f127;
	ld.global.nc.f32 	%f132, [%rd43+24];
	add.s32 	%r106, %r121, 7;
	cvt.rn.f32.u32 	%f133, %r106;
	add.f32 	%f134, %f130, %f132;
	fma.rn.f32 	%f135, %f132, %f133, %f131;
	ld.global.nc.f32 	%f136, [%rd43+28];
	add.s32 	%r121, %r121, 8;
	cvt.rn.f32.u32 	%f137, %r121;
	add.f32 	%f235, %f134, %f136;
	fma.rn.f32 	%f236, %f136, %f137, %f135;
$L__BB0_22:
	setp.eq.s32 	%p24, %r24, 0;
	@%p24 bra 	$L__BB0_28;
	and.b32  	%r27, %r19, 3;
	setp.lt.u32 	%p25, %r24, 4;
	@%p25 bra 	$L__BB0_25;
	add.s32 	%r107, %r121, %r66;
	mul.wide.u32 	%rd44, %r107, 4;
	add.s64 	%rd45, %rd2, %rd44;
	ld.global.nc.f32 	%f139, [%rd45];
	add.s32 	%r108, %r121, 1;
	cvt.rn.f32.u32 	%f140, %r108;
	add.f32 	%f141, %f235, %f139;
	fma.rn.f32 	%f142, %f139, %f140, %f236;
	cvt.u64.u32 	%rd46, %r66;
	cvt.u64.u32 	%rd47, %r121;
	add.s64 	%rd48, %rd47, %rd46;
	shl.b64 	%rd49, %rd48, 2;
	add.s64 	%rd50, %rd2, %rd49;
	ld.global.nc.f32 	%f143, [%rd50+4];
	add.s32 	%r109, %r121, 2;
	cvt.rn.f32.u32 	%f144, %r109;
	add.f32 	%f145, %f141, %f143;
	fma.rn.f32 	%f146, %f143, %f144, %f142;
	ld.global.nc.f32 	%f147, [%rd50+8];
	add.s32 	%r110, %r121, 3;
	cvt.rn.f32.u32 	%f148, %r110;
	add.f32 	%f149, %f145, %f147;
	fma.rn.f32 	%f150, %f147, %f148, %f146;
	ld.global.nc.f32 	%f151, [%rd50+12];
	add.s32 	%r121, %r121, 4;
	cvt.rn.f32.u32 	%f152, %r121;
	add.f32 	%f235, %f149, %f151;
	fma.rn.f32 	%f236, %f151, %f152, %f150;
$L__BB0_25:
	setp.eq.s32 	%p26, %r27, 0;
	@%p26 bra 	$L__BB0_28;
	add.s32 	%r111, %r121, %r66;
	mul.wide.u32 	%rd51, %r111, 4;
	add.s64 	%rd63, %rd2, %rd51;
	neg.s32 	%r124, %r27;
$L__BB0_27:
	.pragma "nounroll";
	ld.global.nc.f32 	%f153, [%rd63];
	add.s32 	%r121, %r121, 1;
	cvt.rn.f32.u32 	%f154, %r121;
	add.f32 	%f235, %f235, %f153;
	fma.rn.f32 	%f236, %f153, %f154, %f236;
	add.s64 	%rd63, %rd63, 4;
	add.s32 	%r124, %r124, 1;
	setp.ne.s32 	%p27, %r124, 0;
	@%p27 bra 	$L__BB0_27;
$L__BB0_28:
	setp.ge.s32 	%p28, %r130, %r65;
	@%p28 bra 	$L__BB0_35;
	add.s32 	%r129, %r66, %r16;
	sub.s32 	%r112, %r65, %r129;
	add.s32 	%r113, %r112, 1;
	and.b32  	%r36, %r113, 3;
	setp.eq.s32 	%p29, %r36, 0;
	@%p29 bra 	$L__BB0_32;
	add.s64 	%rd7, %rd2, 4;
	add.s32 	%r114, %r129, %r2;
	add.s32 	%r127, %r114, -1;
	mul.wide.u32 	%rd52, %r130, 4;
	add.s64 	%rd64, %rd2, %rd52;
	neg.s32 	%r126, %r36;
$L__BB0_31:
	.pragma "nounroll";
	mov.u32 	%r130, %r129;
	mul.wide.s32 	%rd53, %r128, 4;
	add.s64 	%rd54, %rd7, %rd53;
	mul.wide.s32 	%rd55, %r127, 4;
	add.s64 	%rd56, %rd1, %rd55;
	ld.global.nc.f32 	%f155, [%rd64];
	add.f32 	%f156, %f235, %f155;
	fma.rn.f32 	%f157, %f155, %f1, %f236;
	mul.f32 	%f158, %f157, %f1;
	mul.f32 	%f159, %f2, %f156;
	sub.f32 	%f160, %f158, %f159;
	mul.f32 	%f161, %f3, %f160;
	mul.f32 	%f162, %f2, %f161;
	sub.f32 	%f163, %f156, %f162;
	mul.f32 	%f164, %f4, %f163;
	fma.rn.f32 	%f165, %f161, %f1, %f164;
	st.global.f32 	[%rd56], %f165;
	sub.f32 	%f236, %f157, %f156;
	ld.global.nc.f32 	%f166, [%rd54];
	sub.f32 	%f235, %f156, %f166;
	add.s32 	%r129, %r130, 1;
	add.s32 	%r128, %r128, 1;
	add.s32 	%r127, %r127, 1;
	add.s64 	%rd64, %rd64, 4;
	add.s32 	%r126, %r126, 1;
	setp.ne.s32 	%p30, %r126, 0;
	@%p30 bra 	$L__BB0_31;
$L__BB0_32:
	setp.lt.u32 	%p31, %r112, 3;
	@%p31 bra 	$L__BB0_35;
	sub.s32 	%r136, %r130, %r65;
	sub.s32 	%r135, %r130, %r16;
	add.s32 	%r134, %r130, %r2;
$L__BB0_34:
	mul.wide.u32 	%rd57, %r130, 4;
	add.s64 	%rd58, %rd2, %rd57;
	ld.global.nc.f32 	%f167, [%rd58];
	add.f32 	%f168, %f235, %f167;
	fma.rn.f32 	%f169, %f167, %f1, %f236;
	mul.f32 	%f170, %f169, %f1;
	mul.f32 	%f171, %f2, %f168;
	sub.f32 	%f172, %f170, %f171;
	mul.f32 	%f173, %f3, %f172;
	mul.f32 	%f174, %f2, %f173;
	sub.f32 	%f175, %f168, %f174;
	mul.f32 	%f176, %f4, %f175;
	fma.rn.f32 	%f177, %f173, %f1, %f176;
	mul.wide.s32 	%rd59, %r134, 4;
	add.s64 	%rd60, %rd1, %rd59;
	st.global.f32 	[%rd60], %f177;
	sub.f32 	%f178, %f169, %f168;
	mul.wide.s32 	%rd61, %r135, 4;
	add.s64 	%rd62, %rd2, %rd61;
	ld.global.nc.f32 	%f179, [%rd62+4];
	sub.f32 	%f180, %f168, %f179;
	ld.global.nc.f32 	%f181, [%rd58+4];
	add.f32 	%f182, %f180, %f181;
	fma.rn.f32 	%f183, %f181, %f1, %f178;
	mul.f32 	%f184, %f183, %f1;
	mul.f32 	%f185, %f2, %f182;
	sub.f32 	%f186, %f184, %f185;
	mul.f32 	%f187, %f3, %f186;
	mul.f32 	%f188, %f2, %f187;
	sub.f32 	%f189, %f182, %f188;
	mul.f32 	%f190, %f4, %f189;
	fma.rn.f32 	%f191, %f187, %f1, %f190;
	st.global.f32 	[%rd60+4], %f191;
	sub.f32 	%f192, %f183, %f182;
	ld.global.nc.f32 	%f193, [%rd62+8];
	sub.f32 	%f194, %f182, %f193;
	ld.global.nc.f32 	%f195, [%rd58+8];
	add.f32 	%f196, %f194, %f195;
	fma.rn.f32 	%f197, %f195, %f1, %f192;
	mul.f32 	%f198, %f197, %f1;
	mul.f32 	%f199, %f2, %f196;
	sub.f32 	%f200, %f198, %f199;
	mul.f32 	%f201, %f3, %f200;
	mul.f32 	%f202, %f2, %f201;
	sub.f32 	%f203, %f196, %f202;
	mul.f32 	%f204, %f4, %f203;
	fma.rn.f32 	%f205, %f201, %f1, %f204;
	st.global.f32 	[%rd60+8], %f205;
	sub.f32 	%f206, %f197, %f196;
	ld.global.nc.f32 	%f207, [%rd62+12];
	sub.f32 	%f208, %f196, %f207;
	ld.global.nc.f32 	%f209, [%rd58+12];
	add.f32 	%f210, %f208, %f209;
	fma.rn.f32 	%f211, %f209, %f1, %f206;
	mul.f32 	%f212, %f211, %f1;
	mul.f32 	%f213, %f2, %f210;
	sub.f32 	%f214, %f212, %f213;
	mul.f32 	%f215, %f3, %f214;
	mul.f32 	%f216, %f2, %f215;
	sub.f32 	%f217, %f210, %f216;
	mul.f32 	%f218, %f4, %f217;
	fma.rn.f32 	%f219, %f215, %f1, %f218;
	st.global.f32 	[%rd60+12], %f219;
	sub.f32 	%f236, %f211, %f210;
	ld.global.nc.f32 	%f220, [%rd62+16];
	sub.f32 	%f235, %f210, %f220;
	add.s32 	%r130, %r130, 4;
	add.s32 	%r136, %r136, 4;
	add.s32 	%r135, %r135, 4;
	add.s32 	%r134, %r134, 4;
	setp.ne.s32 	%p32, %r136, 0;
	@%p32 bra 	$L__BB0_34;
$L__BB0_35:
	ret;

}
	// .globl	linreg_many_series_one_param_f32
.visible .entry linreg_many_series_one_param_f32(
	.param .u64 .ptr .align 1 linreg_many_series_one_param_f32_param_0,
	.param .u64 .ptr .align 1 linreg_many_series_one_param_f32_param_1,
	.param .u32 linreg_many_series_one_param_f32_param_2,
	.param .u32 linreg_many_series_one_param_f32_param_3,
	.param .u32 linreg_many_series_one_param_f32_param_4,
	.param .f32 linreg_many_series_one_param_f32_param_5,
	.param .f32 linreg_many_series_one_param_f32_param_6,
	.param .f32 linreg_many_series_one_param_f32_param_7,
	.param .u64 .ptr .align 1 linreg_many_series_one_param_f32_param_8
)
{
	.reg .pred 	%p<33>;
	.reg .b32 	%r<146>;
	.reg .b32 	%f<245>;
	.reg .b64 	%rd<87>;

	ld.param.u64 	%rd4, [linreg_many_series_one_param_f32_param_0];
	ld.param.u64 	%rd3, [linreg_many_series_one_param_f32_param_1];
	ld.param.u32 	%r69, [linreg_many_series_one_param_f32_param_2];
	ld.param.u32 	%r70, [linreg_many_series_one_param_f32_param_3];
	ld.param.u32 	%r71, [linreg_many_series_one_param_f32_param_4];
	ld.param.f32 	%f38, [linreg_many_series_one_param_f32_param_5];
	ld.param.f32 	%f39, [linreg_many_series_one_param_f32_param_6];
	ld.param.f32 	%f40, [linreg_many_series_one_param_f32_param_7];
	ld.param.u64 	%rd5, [linreg_many_series_one_param_f32_param_8];
	cvta.to.global.u64 	%rd1, %rd5;
	cvta.to.global.u64 	%rd2, %rd4;
	mov.u32 	%r72, %ctaid.x;
	mov.u32 	%r73, %ntid.x;
	mov.u32 	%r74, %tid.x;
	mad.lo.s32 	%r1, %r72, %r73, %r74;
	setp.ge.s32 	%p1, %r1, %r69;
	@%p1 bra 	$L__BB1_35;
	setp.lt.s32 	%p2, %r70, 1;
	@%p2 bra 	$L__BB1_13;
	and.b32  	%r2, %r70, 7;
	setp.lt.u32 	%p3, %r70, 8;
	mov.b32 	%r127, 0;
	@%p3 bra 	$L__BB1_5;
	and.b32  	%r127, %r70, 2147483640;
	neg.s32 	%r125, %r127;
	shl.b32 	%r5, %r69, 3;
	mul.wide.s32 	%rd8, %r69, 4;
	mov.u32 	%r124, %r1;
$L__BB1_4:
	.pragma "nounroll";
	mul.wide.s32 	%rd6, %r124, 4;
	add.s64 	%rd7, %rd1, %rd6;
	mov.b32 	%r76, 2147483647;
	st.global.u32 	[%rd7], %r76;
	add.s64 	%rd9, %rd7, %rd8;
	st.global.u32 	[%rd9], %r76;
	add.s64 	%rd10, %rd9, %rd8;
	st.global.u32 	[%rd10], %r76;
	add.s64 	%rd11, %rd10, %rd8;
	st.global.u32 	[%rd11], %r76;
	add.s64 	%rd12, %rd11, %rd8;
	st.global.u32 	[%rd12], %r76;
	add.s64 	%rd13, %rd12, %rd8;
	st.global.u32 	[%rd13], %r76;
	add.s64 	%rd14, %rd13, %rd8;
	st.global.u32 	[%rd14], %r76;
	add.s64 	%rd15, %rd14, %rd8;
	st.global.u32 	[%rd15], %r76;
	add.s32 	%r125, %r125, 8;
	add.s32 	%r124, %r124, %r5;
	setp.ne.s32 	%p4, %r125, 0;
	@%p4 bra 	$L__BB1_4;
$L__BB1_5:
	setp.eq.s32 	%p5, %r2, 0;
	@%p5 bra 	$L__BB1_13;
	and.b32  	%r11, %r70, 3;
	setp.lt.u32 	%p6, %r2, 4;
	@%p6 bra 	$L__BB1_8;
	mad.lo.s32 	%r77, %r127, %r69, %r1;
	mul.wide.s32 	%rd16, %r77, 4;
	add.s64 	%rd17, %rd1, %rd16;
	mov.b32 	%r78, 2147483647;
	st.global.u32 	[%rd17], %r78;
	mul.wide.s32 	%rd18, %r69, 4;
	add.s64 	%rd19, %rd17, %rd18;
	st.global.u32 	[%rd19], %r78;
	add.s64 	%rd20, %rd19, %rd18;
	st.global.u32 	[%rd20], %r78;
	add.s64 	%rd21, %rd20, %rd18;
	st.global.u32 	[%rd21], %r78;
	add.s32 	%r127, %r127, 4;
$L__BB1_8:
	setp.eq.s32 	%p7, %r11, 0;
	@%p7 bra 	$L__BB1_13;
	setp.eq.s32 	%p8, %r11, 1;
	@%p8 bra 	$L__BB1_11;
	mad.lo.s32 	%r79, %r127, %r69, %r1;
	mul.wide.s32 	%rd22, %r79, 4;
	add.s64 	%rd23, %rd1, %rd22;
	mov.b32 	%r80, 2147483647;
	st.global.u32 	[%rd23], %r80;
	mul.wide.s32 	%rd24, %r69, 4;
	add.s64 	%rd25, %rd23, %rd24;
	st.global.u32 	[%rd25], %r80;
	add.s32 	%r127, %r127, 2;
$L__BB1_11:
	and.b32  	%r81, %r70, 1;
	setp.eq.b32 	%p9, %r81, 1;
	not.pred 	%p10, %p9;
	@%p10 bra 	$L__BB1_13;
	mad.lo.s32 	%r82, %r127, %r69, %r1;
	mul.wide.s32 	%rd26, %r82, 4;
	add.s64 	%rd27, %rd1, %rd26;
	mov.b32 	%r83, 2147483647;
	st.global.u32 	[%rd27], %r83;
$L__BB1_13:
	setp.lt.s32 	%p11, %r71, 1;
	setp.gt.s32 	%p12, %r71, %r70;
	or.pred  	%p13, %p11, %p12;
	@%p13 bra 	$L__BB1_35;
	cvta.to.global.u64 	%rd28, %rd3;
	mul.wide.s32 	%rd29, %r1, 4;
	add.s64 	%rd30, %rd28, %rd29;
	ld.global.nc.u32 	%r84, [%rd30];
	setp.lt.s32 	%p14, %r84, 0;
	setp.le.s32 	%p15, %r70, %r84;
	sub.s32 	%r85, %r70, %r84;
	setp.lt.s32 	%p16, %r85, %r71;
	or.pred  	%p17, %p14, %p16;
	or.pred  	%p18, %p17, %p15;
	@%p18 bra 	$L__BB1_35;
	add.s32 	%r17, %r71, -1;
	add.s32 	%r139, %r17, %r84;
	cvt.rn.f32.u32 	%f1, %r71;
	setp.lt.u32 	%p19, %r71, 2;
	mov.f32 	%f235, 0f00000000;
	mov.f32 	%f236, %f235;
	@%p19 bra 	$L__BB1_28;
	add.s32 	%r87, %r71, -2;
	and.b32  	%r19, %r17, 15;
	setp.lt.u32 	%p20, %r87, 15;
	mov.f32 	%f236, 0f00000000;
	mov.b32 	%r129, 0;
	mov.f32 	%f235, %f236;
	@%p20 bra 	$L__BB1_19;
	and.b32  	%r129, %r17, -16;
	neg.s32 	%r142, %r129;
	mad.lo.s32 	%r140, %r84, %r69, %r1;
	shl.b32 	%r23, %r69, 4;
	mov.f32 	%f236, 0f00000000;
	mov.b32 	%r141, 8;
	mul.wide.s32 	%rd33, %r69, 4;
$L__BB1_18:
	.pragma "nounroll";
	mul.wide.s32 	%rd31, %r140, 4;
	add.s64 	%rd32, %rd2, %rd31;
	ld.global.nc.f32 	%f45, [%rd32];
	add.s32 	%r89, %r141, -7;
	cvt.rn.f32.u32 	%f46, %r89;
	add.f32 	%f47, %f235, %f45;
	fma.rn.f32 	%f48, %f45, %f46, %f236;
	add.s64 	%rd34, %rd32, %rd33;
	ld.global.nc.f32 	%f49, [%rd34];
	add.s32 	%r90, %r141, -6;
	cvt.rn.f32.u32 	%f50, %r90;
	add.f32 	%f51, %f47, %f49;
	fma.rn.f32 	%f52, %f49, %f50, %f48;
	add.s64 	%rd35, %rd34, %rd33;
	ld.global.nc.f32 	%f53, [%rd35];
	add.s32 	%r91, %r141, -5;
	cvt.rn.f32.u32 	%f54, %r91;
	add.f32 	%f55, %f51, %f53;
	fma.rn.f32 	%f56, %f53, %f54, %f52;
	add.s64 	%rd36, %rd35, %rd33;
	ld.global.nc.f32 	%f57, [%rd36];
	add.s32 	%r92, %r141, -4;
	cvt.rn.f32.u32 	%f58, %r92;
	add.f32 	%f59, %f55, %f57;
	fma.rn.f32 	%f60, %f57, %f58, %f56;
	add.s64 	%rd37, %rd36, %rd33;
	ld.global.nc.f32 	%f61, [%rd37];
	add.s32 	%r93, %r141, -3;
	cvt.rn.f32.u32 	%f62, %r93;
	add.f32 	%f63, %f59, %f61;
	fma.rn.f32 	%f64, %f61, %f62, %f60;
	add.s64 	%rd38, %rd37, %rd33;
	ld.global.nc.f32 	%f65, [%rd38];
	add.s32 	%r94, %r141, -2;
	cvt.rn.f32.u32 	%f66, %r94;
	add.f32 	%f67, %f63, %f65;
	fma.rn.f32 	%f68, %f65, %f66, %f64;
	add.s64 	%rd39, %rd38, %rd33;
	ld.global.nc.f32 	%f69, [%rd39];
	add.s32 	%r95, %r141, -1;
	cvt.rn.f32.u32 	%f70, %r95;
	add.f32 	%f71, %f67, %f69;
	fma.rn.f32 	%f72, %f69, %f70, %f68;
	add.s64 	%rd40, %rd39, %rd33;
	ld.global.nc.f32 	%f73, [%rd40];
	add.s32 	%r96, %r141, 8;
	cvt.rn.f32.u32 	%f74, %r141;
	add.f32 	%f75, %f71, %f73;
	fma.rn.f32 	%f76, %f73, %f74, %f72;
	add.s64 	%rd41, %rd40, %rd33;
	ld.global.nc.f32 	%f77, [%rd41];
	add.s32 	%r97, %r141, 1;
	cvt.rn.f32.u32 	%f78, %r97;
	add.f32 	%f79, %f75, %f77;
	fma.rn.f32 	%f80, %f77, %f78, %f76;
	add.s64 	%rd42, %rd41, %rd33;
	ld.global.nc.f32 	%f81, [%rd42];
	add.s32 	%r98, %r141, 2;
	cvt.rn.f32.u32 	%f82, %r98;
	add.f32 	%f83, %f79, %f81;
	fma.rn.f32 	%f84, %f81, %f82, %f80;
	add.s64 	%rd43, %rd42, %rd33;
	ld.global.nc.f32 	%f85, [%rd43];
	add.s32 	%r99, %r141, 3;
	cvt.rn.f32.u32 	%f86, %r99;
	add.f32 	%f87, %f83, %f85;
	fma.rn.f32 	%f88, %f85, %f86, %f84;
	add.s64 	%rd44, %rd43, %rd33;
	ld.global.nc.f32 	%f89, [%rd44];
	add.s32 	%r100, %r141, 4;
	cvt.rn.f32.u32 	%f90, %r100;
	add.f32 	%f91, %f87, %f89;
	fma.rn.f32 	%f92, %f89, %f90, %f88;
	add.s64 	%rd45, %rd44, %rd33;
	ld.global.nc.f32 	%f93, [%rd45];
	add.s32 	%r101, %r141, 5;
	cvt.rn.f32.u32 	%f94, %r101;
	add.f32 	%f95, %f91, %f93;
	fma.rn.f32 	%f96, %f93, %f94, %f92;
	add.s64 	%rd46, %rd45, %rd33;
	ld.global.nc.f32 	%f97, [%rd46];
	add.s32 	%r102, %r141, 6;
	cvt.rn.f32.u32 	%f98, %r102;
	add.f32 	%f99, %f95, %f97;
	fma.rn.f32 	%f100, %f97, %f98, %f96;
	add.s64 	%rd47, %rd46, %rd33;
	ld.global.nc.f32 	%f101, [%rd47];
	add.s32 	%r103, %r141, 7;
	cvt.rn.f32.u32 	%f102, %r103;
	add.f32 	%f103, %f99, %f101;
	fma.rn.f32 	%f104, %f101, %f102, %f100;
	add.s64 	%rd48, %rd47, %rd33;
	ld.global.nc.f32 	%f105, [%rd48];
	cvt.rn.f32.u32 	%f106, %r96;
	add.f32 	%f235, %f103, %f105;
	fma.rn.f32 	%f236, %f105, %f106, %f104;
	add.s32 	%r142, %r142, 16;
	add.s32 	%r141, %r141, 16;
	add.s32 	%r140, %r140, %r23;
	setp.eq.s32 	%p21, %r142, 0;
	@%p21 bra 	$L__BB1_19;
	bra.uni 	$L__BB1_18;
$L__BB1_19:
	setp.eq.s32 	%p22, %r19, 0;
	@%p22 bra 	$L__BB1_28;
	and.b32  	%r25, %r17, 7;
	setp.lt.u32 	%p23, %r19, 8;
	@%p23 bra 	$L__BB1_22;
	add.s32 	%r104, %r129, %r84;
	mad.lo.s32 	%r105, %r104, %r69, %r1;
	mul.wide.s32 	%rd49, %r105, 4;
	add.s64 	%rd50, %rd2, %rd49;
	ld.global.nc.f32 	%f108, [%rd50];
	add.s32 	%r106, %r129, 1;
	cvt.rn.f32.u32 	%f109, %r106;
	add.f32 	%f110, %f235, %f108;
	fma.rn.f32 	%f111, %f108, %f109, %f236;
	mul.wide.s32 	%rd51, %r69, 4;
	add.s64 	%rd52, %rd50, %rd51;
	ld.global.nc.f32 	%f112, [%rd52];
	add.s32 	%r107, %r129, 2;
	cvt.rn.f32.u32 	%f113, %r107;
	add.f32 	%f114, %f110, %f112;
	fma.rn.f32 	%f115, %f112, %f113, %f111;
	add.s64 	%rd53, %rd52, %rd51;
	ld.global.nc.f32 	%f116, [%rd53];
	add.s32 	%r108, %r129, 3;
	cvt.rn.f32.u32 	%f117, %r108;
	add.f32 	%f118, %f114, %f116;
	fma.rn.f32 	%f119, %f116, %f117, %f115;
	add.s64 	%rd54, %rd53, %rd51;
	ld.global.nc.f32 	%f120, [%rd54];
	add.s32 	%r109, %r129, 4;
	cvt.rn.f32.u32 	%f121, %r109;
	add.f32 	%f122, %f118, %f120;
	fma.rn.f32 	%f123, %f120, %f121, %f119;
	add.s64 	%rd55, %rd54, %rd51;
	ld.global.nc.f32 	%f124, [%rd55];
	add.s32 	%r110, %r129, 5;
	cvt.rn.f32.u32 	%f125, %r110;
	add.f32 	%f126, %f122, %f124;
	fma.rn.f32 	%f127, %f124, %f125, %f123;
	add.s64 	%rd56, %rd55, %rd51;
	ld.global.nc.f32 	%f128, [%rd56];
	add.s32 	%r111, %r129, 6;
	cvt.rn.f32.u32 	%f129, %r111;
	add.f32 	%f130, %f126, %f128;
	fma.rn.f32 	%f131, %f128, %f129, %f127;
	add.s64 	%rd57, %rd56, %rd51;
	ld.global.nc.f32 	%f132, [%rd57];
	add.s32 	%r112, %r129, 7;
	cvt.rn.f32.u32 	%f133, %r112;
	add.f32 	%f134, %f130, %f132;
	fma.rn.f32 	%f135, %f132, %f133, %f131;
	add.s64 	%rd58, %rd57, %rd51;
	ld.global.nc.f32 	%f136, [%rd58];
	add.s32 	%r129, %r129, 8;
	cvt.rn.f32.u32 	%f137, %r129;
	add.f32 	%f235, %f134, %f136;
	fma.rn.f32 	%f236, %f136, %f137, %f135;
$L__BB1_22:
	setp.eq.s32 	%p24, %r25, 0;
	@%p24 bra 	$L__BB1_28;
	and.b32  	%r28, %r17, 3;
	setp.lt.u32 	%p25, %r25, 4;
	@%p25 bra 	$L__BB1_25;
	add.s32 	%r113, %r129, %r84;
	mad.lo.s32 	%r114, %r113, %r69, %r1;
	mul.wide.s32 	%rd59, %r114, 4;
	add.s64 	%rd60, %rd2, %rd59;
	ld.global.nc.f32 	%f139, [%rd60];
	add.s32 	%r115, %r129, 1;
	cvt.rn.f32.u32 	%f140, %r115;
	add.f32 	%f141, %f235, %f139;
	fma.rn.f32 	%f142, %f139, %f140, %f236;
	mul.wide.s32 	%rd61, %r69, 4;
	add.s64 	%rd62, %rd60, %rd61;
	ld.global.nc.f32 	%f143, [%rd62];
	add.s32 	%r116, %r129, 2;
	cvt.rn.f32.u32 	%f144, %r116;
	add.f32 	%f145, %f141, %f143;
	fma.rn.f32 	%f146, %f143, %f144, %f142;
	add.s64 	%rd63, %rd62, %rd61;
	ld.global.nc.f32 	%f147, [%rd63];
	add.s32 	%r117, %r129, 3;
	cvt.rn.f32.u32 	%f148, %r117;
	add.f32 	%f149, %f145, %f147;
	fma.rn.f32 	%f150, %f147, %f148, %f146;
	add.s64 	%rd64, %rd63, %rd61;
	ld.global.nc.f32 	%f151, [%rd64];
	add.s32 	%r129, %r129, 4;
	cvt.rn.f32.u32 	%f152, %r129;
	add.f32 	%f235, %f149, %f151;
	fma.rn.f32 	%f236, %f151, %f152, %f150;
$L__BB1_25:
	setp.eq.s32 	%p26, %r28, 0;
	@%p26 bra 	$L__BB1_28;
	add.s32 	%r118, %r129, %r84;
	mad.lo.s32 	%r133, %r69, %r118, %r1;
	neg.s32 	%r132, %r28;
$L__BB1_27:
	.pragma "nounroll";
	mul.wide.s32 	%rd65, %r133, 4;
	add.s64 	%rd66, %rd2, %rd65;
	ld.global.nc.f32 	%f153, [%rd66];
	add.s32 	%r129, %r129, 1;
	cvt.rn.f32.u32 	%f154, %r129;
	add.f32 	%f235, %f235, %f153;
	fma.rn.f32 	%f236, %f153, %f154, %f236;
	add.s32 	%r133, %r133, %r69;
	add.s32 	%r132, %r132, 1;
	setp.ne.s32 	%p27, %r132, 0;
	@%p27 bra 	$L__BB1_27;
$L__BB1_28:
	setp.ge.s32 	%p28, %r139, %r70;
	@%p28 bra 	$L__BB1_35;
	add.s32 	%r138, %r71, %r84;
	sub.s32 	%r119, %r70, %r138;
	add.s32 	%r120, %r119, 1;
	and.b32  	%r40, %r120, 3;
	setp.eq.s32 	%p29, %r40, 0;
	@%p29 bra 	$L__BB1_32;
	mad.lo.s32 	%r137, %r84, %r69, %r1;
	mad.lo.s32 	%r136, %r69, %r139, %r1;
	neg.s32 	%r135, %r40;
$L__BB1_31:
	.pragma "nounroll";
	mov.u32 	%r139, %r138;
	mul.wide.s32 	%rd67, %r136, 4;
	add.s64 	%rd68, %rd2, %rd67;
	ld.global.nc.f32 	%f155, [%rd68];
	add.f32 	%f156, %f235, %f155;
	fma.rn.f32 	%f157, %f155, %f1, %f236;
	mul.f32 	%f158, %f157, %f1;
	mul.f32 	%f159, %f38, %f156;
	sub.f32 	%f160, %f158, %f159;
	mul.f32 	%f161, %f39, %f160;
	mul.f32 	%f162, %f38, %f161;
	sub.f32 	%f163, %f156, %f162;
	mul.f32 	%f164, %f40, %f163;
	fma.rn.f32 	%f165, %f161, %f1, %f164;
	add.s64 	%rd69, %rd1, %rd67;
	st.global.f32 	[%rd69], %f165;
	sub.f32 	%f236, %f157, %f156;
	mul.wide.s32 	%rd70, %r137, 4;
	add.s64 	%rd71, %rd2, %rd70;
	ld.global.nc.f32 	%f166, [%rd71];
	sub.f32 	%f235, %f156, %f166;
	add.s32 	%r138, %r139, 1;
	add.s32 	%r137, %r137, %r69;
	add.s32 	%r136, %r136, %r69;
	add.s32 	%r135, %r135, 1;
	setp.ne.s32 	%p30, %r135, 0;
	@%p30 bra 	$L__BB1_31;
$L__BB1_32:
	setp.lt.u32 	%p31, %r119, 3;
	@%p31 bra 	$L__BB1_35;
	sub.s32 	%r145, %r139, %r70;
	sub.s32 	%r122, %r139, %r71;
	mad.lo.s32 	%r123, %r69, %r122, %r69;
	add.s32 	%r144, %r1, %r123;
	shl.b32 	%r55, %r69, 2;
	mad.lo.s32 	%r143, %r139, %r69, %r1;
	mul.wide.s32 	%rd77, %r69, 4;
$L__BB1_34:
	mul.wide.s32 	%rd72, %r143, 4;
	add.s64 	%rd73, %rd2, %rd72;
	ld.global.nc.f32 	%f167, [%rd73];
	add.f32 	%f168, %f235, %f167;
	fma.rn.f32 	%f169, %f167, %f1, %f236;
	mul.f32 	%f170, %f169, %f1;
	mul.f32 	%f171, %f38, %f168;
	sub.f32 	%f172, %f170, %f171;
	mul.f32 	%f173, %f39, %f172;
	mul.f32 	%f174, %f38, %f173;
	sub.f32 	%f175, %f168, %f174;
	mul.f32 	%f176, %f40, %f175;
	fma.rn.f32 	%f177, %f173, %f1, %f176;
	add.s64 	%rd74, %rd1, %rd72;
	st.global.f32 	[%rd74], %f177;
	sub.f32 	%f178, %f169, %f168;
	mul.wide.s32 	%rd75, %r144, 4;
	add.s64 	%rd76, %rd2, %rd75;
	ld.global.nc.f32 	%f179, [%rd76];
	sub.f32 	%f180, %f168, %f179;
	add.s64 	%rd78, %rd73, %rd77;
	ld.global.nc.f32 	%f181, [%rd78];
	add.f32 	%f182, %f180, %f181;
	fma.rn.f32 	%f183, %f181, %f1, %f178;
	mul.f32 	%f184, %f183, %f1;
	mul.f32 	%f185, %f38, %f182;
	sub.f32 	%f186, %f184, %f185;
	mul.f32 	%f187, %f39, %f186;
	mul.f32 	%f188, %f38, %f187;
	sub.f32 	%f189, %f182, %f188;
	mul.f32 	%f190, %f40, %f189;
	fma.rn.f32 	%f191, %f187, %f1, %f190;
	add.s64 	%rd79, %rd74, %rd77;
	st.global.f32 	[%rd79], %f191;
	sub.f32 	%f192, %f183, %f182;
	add.s64 	%rd80, %rd76, %rd77;
	ld.global.nc.f32 	%f193, [%rd80];
	sub.f32 	%f194, %f182, %f193;
	add.s64 	%rd81, %rd78, %rd77;
	ld.global.nc.f32 	%f195, [%rd81];
	add.f32 	%f196, %f194, %f195;
	fma.rn.f32 	%f197, %f195, %f1, %f192;
	mul.f32 	%f198, %f197, %f1;
	mul.f32 	%f199, %f38, %f196;
	sub.f32 	%f200, %f198, %f199;
	mul.f32 	%f201, %f39, %f200;
	mul.f32 	%f202, %f38, %f201;
	sub.f32 	%f203, %f196, %f202;
	mul.f32 	%f204, %f40, %f203;
	fma.rn.f32 	%f205, %f201, %f1, %f204;
	add.s64 	%rd82, %rd79, %rd77;
	st.global.f32 	[%rd82], %f205;
	sub.f32 	%f206, %f197, %f196;
	add.s64 	%rd83, %rd80, %rd77;
	ld.global.nc.f32 	%f207, [%rd83];
	sub.f32 	%f208, %f196, %f207;
	add.s64 	%rd84, %rd81, %rd77;
	ld.global.nc.f32 	%f209, [%rd84];
	add.f32 	%f210, %f208, %f209;
	fma.rn.f32 	%f211, %f209, %f1, %f206;
	mul.f32 	%f212, %f211, %f1;
	mul.f32 	%f213, %f38, %f210;
	sub.f32 	%f214, %f212, %f213;
	mul.f32 	%f215, %f39, %f214;
	mul.f32 	%f216, %f38, %f215;
	sub.f32 	%f217, %f210, %f216;
	mul.f32 	%f218, %f40, %f217;
	fma.rn.f32 	%f219, %f215, %f1, %f218;
	add.s64 	%rd85, %rd82, %rd77;
	st.global.f32 	[%rd85], %f219;
	sub.f32 	%f236, %f211, %f210;
	add.s64 	%rd86, %rd83, %rd77;
	ld.global.nc.f32 	%f220, [%rd86];
	sub.f32 	%f235, %f210, %f220;
	add.s32 	%r145, %r145, 4;
	add.s32 	%r144, %r144, %r55;
	add.s32 	%r143, %r143, %r55;
	setp.ne.s32 	%p32, %r145, 0;
	@%p32 bra 	$L__BB1_34;
$L__BB1_35:
	ret;

}


// ===== COMPILED SASS (sm_100) =====

	.target	sm_100

	.elftype	@"ET_EXEC"


//--------------------- .note.nv.tkinfo           --------------------------
	.section	.note.nv.tkinfo,"",@"SHT_NOTE"
	.sectionflags	@"SHF_NOTE_NV_TKINFO"
	.tkinfo
        /*0018*/ 	.word	0x00000002
        /*0030*/ 	.string	""
        /*0030*/ 	.string	"ptxas"
        /*0030*/ 	.string	"Cuda compilation tools, release 13.0, V13.0.88"
        /*0030*/ 	.string	"Build cuda_13.0.r13.0/compiler.36424714_0"
        /*0030*/ 	.string	"-arch sm_100 -m 64 "



//--------------------- .note.nv.cuinfo           --------------------------
	.section	.note.nv.cuinfo,"",@"SHT_NOTE"
	.sectionflags	@"SHF_NOTE_NV_CUINFO"
        /*0018*/ 	.short	0x0002
        /*001a*/ 	.short	0x0064
        /*001c*/ 	.short	0x0082
	.zero		2


//--------------------- .nv.info                  --------------------------
	.section	.nv.info,"",@"SHT_CUDA_INFO"
	.align	4


	//----- nvinfo : EIATTR_REGCOUNT
	.align		4
        /*0000*/ 	.byte	0x04, 0x2f
        /*0002*/ 	.short	(.L_1 - .L_0)
	.align		4
.L_0:
        /*0004*/ 	.word	index@(linreg_batch_f32)
        /*0008*/ 	.word	0x00000020


	//----- nvinfo : EIATTR_FRAME_SIZE
	.align		4
.L_1:
        /*000c*/ 	.byte	0x04, 0x11
        /*000e*/ 	.short	(.L_3 - .L_2)
	.align		4
.L_2:
        /*0010*/ 	.word	index@(linreg_batch_f32)
        /*0014*/ 	.word	0x00000000


	//----- nvinfo : EIATTR_REGCOUNT
	.align		4
.L_3:
        /*0018*/ 	.byte	0x04, 0x2f
        /*001a*/ 	.short	(.L_5 - .L_4)
	.align		4
.L_4:
        /*001c*/ 	.word	index@(linreg_many_series_one_param_f32)
        /*0020*/ 	.word	0x00000020


	//----- nvinfo : EIATTR_FRAME_SIZE
	.align		4
.L_5:
        /*0024*/ 	.byte	0x04, 0x11
        /*0026*/ 	.short	(.L_7 - .L_6)
	.align		4
.L_6:
        /*0028*/ 	.word	index@(linreg_many_series_one_param_f32)
        /*002c*/ 	.word	0x00000000


	//----- nvinfo : EIATTR_MIN_STACK_SIZE
	.align		4
.L_7:
        /*0030*/ 	.byte	0x04, 0x12
        /*0032*/ 	.short	(.L_9 - .L_8)
	.align		4
.L_8:
        /*0034*/ 	.word	index@(linreg_many_series_one_param_f32)
        /*0038*/ 	.word	0x00000000


	//----- nvinfo : EIATTR_MIN_STACK_SIZE
	.align		4
.L_9:
        /*003c*/ 	.byte	0x04, 0x12
        /*003e*/ 	.short	(.L_11 - .L_10)
	.align		4
.L_10:
        /*0040*/ 	.word	index@(linreg_batch_f32)
        /*0044*/ 	.word	0x00000000
.L_11:


//--------------------- .nv.compat                --------------------------
	.section	.nv.compat,"",@"SHT_CUDA_COMPAT_INFO"
	.align	4
        /*0000*/ 	.byte	0x02, 0x09, 0x00, 0x00, 0x02, 0x02, 0x01, 0x00, 0x02, 0x05, 0x05, 0x00, 0x03, 0x07, 0x01, 0x01
        /*0010*/ 	.byte	0x02, 0x03, 0x00, 0x00, 0x02, 0x06, 0x01, 0x00, 0x04, 0x0b, 0x08, 0x00, 0x09, 0x00, 0x00, 0x00
        /*0020*/ 	.byte	0x00, 0x00, 0x00, 0x00


//--------------------- .nv.info.linreg_many_series_one_param_f32 --------------------------
	.section	.nv.info.linreg_many_series_one_param_f32,"",@"SHT_CUDA_INFO"
	.sectionflags	@""
	.align	4


	//----- nvinfo : EIATTR_CUDA_API_VERSION
	.align		4
        /*0000*/ 	.byte	0x04, 0x37
        /*0002*/ 	.short	(.L_13 - .L_12)
.L_12:
        /*0004*/ 	.word	0x00000082


	//----- nvinfo : EIATTR_KPARAM_INFO
	.align		4
.L_13:
        /*0008*/ 	.byte	0x04, 0x17
        /*000a*/ 	.short	(.L_15 - .L_14)
.L_14:
        /*000c*/ 	.word	0x00000000
        /*0010*/ 	.short	0x0008
        /*0012*/ 	.short	0x0028
        /*0014*/ 	.byte	0x00, 0xf5, 0x21, 0x00


	//----- nvinfo : EIATTR_KPARAM_INFO
	.align		4
.L_15:
        /*0018*/ 	.byte	0x04, 0x17
        /*001a*/ 	.short	(.L_17 - .L_16)
.L_16:
        /*001c*/ 	.word	0x00000000
        /*0020*/ 	.short	0x0007
        /*0022*/ 	.short	0x0024
        /*0024*/ 	.byte	0x00, 0xf0, 0x11, 0x00


	//----- nvinfo : EIATTR_KPARAM_INFO
	.align		4
.L_17:
        /*0028*/ 	.byte	0x04, 0x17
        /*002a*/ 	.short	(.L_19 - .L_18)
.L_18:
        /*002c*/ 	.word	0x00000000
        /*0030*/ 	.short	0x0006
        /*0032*/ 	.short	0x0020
        /*0034*/ 	.byte	0x00, 0xf0, 0x11, 0x00


	//----- nvinfo : EIATTR_KPARAM_INFO
	.align		4
.L_19:
        /*0038*/ 	.byte	0x04, 0x17
        /*003a*/ 	.short	(.L_21 - .L_20)
.L_20:
        /*003c*/ 	.word	0x00000000
        /*0040*/ 	.short	0x0005
        /*0042*/ 	.short	0x001c
        /*0044*/ 	.byte	0x00, 0xf0, 0x11, 0x00


	//----- nvinfo : EIATTR_KPARAM_INFO
	.align		4
.L_21:
        /*0048*/ 	.byte	0x04, 0x17
        /*004a*/ 	.short	(.L_23 - .L_22)
.L_22:
        /*004c*/ 	.word	0x00000000
        /*0050*/ 	.short	0x0004
        /*0052*/ 	.short	0x0018
        /*0054*/ 	.byte	0x00, 0xf0, 0x11, 0x00


	//----- nvinfo : EIATTR_KPARAM_INFO
	.align		4
.L_23:
        /*0058*/ 	.byte	0x04, 0x17
        /*005a*/ 	.short	(.L_25 - .L_24)
.L_24:
        /*005c*/ 	.word	0x00000000
        /*0060*/ 	.short	0x0003
        /*0062*/ 	.short	0x0014
        /*0064*/ 	.byte	0x00, 0xf0, 0x11, 0x00


	//----- nvinfo : EIATTR_KPARAM_INFO
	.align		4
.L_25:
        /*0068*/ 	.byte	0x04, 0x17
        /*006a*/ 	.short	(.L_27 - .L_26)
.L_26:
        /*006c*/ 	.word	0x00000000
        /*0070*/ 	.short	0x0002
        /*0072*/ 	.short	0x0010
        /*0074*/ 	.byte	0x00, 0xf0, 0x11, 0x00


	//----- nvinfo : EIATTR_KPARAM_INFO
	.align		4
.L_27:
        /*0078*/ 	.byte	0x04, 0x17
        /*007a*/ 	.short	(.L_29 - .L_28)
.L_28:
        /*007c*/ 	.word	0x00000000
        /*0080*/ 	.short	0x0001
        /*0082*/ 	.short	0x0008
        /*0084*/ 	.byte	0x00, 0xf5, 0x21, 0x00


	//----- nvinfo : EIATTR_KPARAM_INFO
	.align		4
.L_29:
        /*0088*/ 	.byte	0x04, 0x17
        /*008a*/ 	.short	(.L_31 - .L_30)
.L_30:
        /*008c*/ 	.word	0x00000000
        /*0090*/ 	.short	0x0000
        /*0092*/ 	.short	0x0000
        /*0094*/ 	.byte	0x00, 0xf5, 0x21, 0x00


	//----- nvinfo : EIATTR_SPARSE_MMA_MASK
	.align		4
.L_31:
        /*0098*/ 	.byte	0x03, 0x50
        /*009a*/ 	.short	0x0000


	//----- nvinfo : EIATTR_MAXREG_COUNT
	.align		4
        /*009c*/ 	.byte	0x03, 0x1b
        /*009e*/ 	.short	0x00ff


	//----- nvinfo : EIATTR_MERCURY_ISA_VERSION
	.align		4
        /*00a0*/ 	.byte	0x03, 0x5f
        /*00a2*/ 	.short	0x0101


	//----- nvinfo : EIATTR_VRC_CTA_INIT_COUNT
	.align		4
        /*00a4*/ 	.byte	0x02, 0x4a
	.zero		1
	.zero		1


	//----- nvinfo : EIATTR_EXIT_INSTR_OFFSETS
	.align		4
        /*00a8*/ 	.byte	0x04, 0x1c
        /*00aa*/ 	.short	(.L_33 - .L_32)


	//   ....[0]....
.L_32:
        /*00ac*/ 	.word	0x00000080


	//   ....[1]....
        /*00b0*/ 	.word	0x00000510


	//   ....[2]....
        /*00b4*/ 	.word	0x00000590


	//   ....[3]....
        /*00b8*/ 	.word	0x000013b0


	//   ....[4]....
        /*00bc*/ 	.word	0x00001670


	//   ....[5]....
        /*00c0*/ 	.word	0x00001b60


	//----- nvinfo : EIATTR_CRS_STACK_SIZE
	.align		4
.L_33:
        /*00c4*/ 	.byte	0x04, 0x1e
        /*00c6*/ 	.short	(.L_35 - .L_34)
.L_34:
        /*00c8*/ 	.word	0x00000000


	//----- nvinfo : EIATTR_CBANK_PARAM_SIZE
	.align		4
.L_35:
        /*00cc*/ 	.byte	0x03, 0x19
        /*00ce*/ 	.short	0x0030


	//----- nvinfo : EIATTR_PARAM_CBANK
	.align		4
        /*00d0*/ 	.byte	0x04, 0x0a
        /*00d2*/ 	.short	(.L_37 - .L_36)
	.align		4
.L_36:
        /*00d4*/ 	.word	index@(.nv.constant0.linreg_many_series_one_param_f32)
        /*00d8*/ 	.short	0x0380
        /*00da*/ 	.short	0x0030


	//----- nvinfo : EIATTR_SW_WAR
	.align		4
.L_37:
        /*00dc*/ 	.byte	0x04, 0x36
        /*00de*/ 	.short	(.L_39 - .L_38)
.L_38:
        /*00e0*/ 	.word	0x00000008
.L_39:


//--------------------- .nv.info.linreg_batch_f32 --------------------------
	.section	.nv.info.linreg_batch_f32,"",@"SHT_CUDA_INFO"
	.sectionflags	@""
	.align	4


	//----- nvinfo : EIATTR_CUDA_API_VERSION
	.align		4
        /*0000*/ 	.byte	0x04, 0x37
        /*0002*/ 	.short	(.L_41 - .L_40)
.L_40:
        /*0004*/ 	.word	0x00000082


	//----- nvinfo : EIATTR_KPARAM_INFO
	.align		4
.L_41:
        /*0008*/ 	.byte	0x04, 0x17
        /*000a*/ 	.short	(.L_43 - .L_42)
.L_42:
        /*000c*/ 	.word	0x00000000
        /*0010*/ 	.short	0x0008
        /*0012*/ 	.short	0x0038
        /*0014*/ 	.byte	0x00, 0xf5, 0x21, 0x00


	//----- nvinfo : EIATTR_KPARAM_INFO
	.align		4
.L_43:
        /*0018*/ 	.byte	0x04, 0x17
        /*001a*/ 	.short	(.L_45 - .L_44)
.L_44:
        /*001c*/ 	.word	0x00000000
        /*0020*/ 	.short	0x0007
        /*0022*/ 	.short	0x0030
        /*0024*/ 	.byte	0x00, 0xf0, 0x11, 0x00


	//----- nvinfo : EIATTR_KPARAM_INFO
	.align		4
.L_45:
        /*0028*/ 	.byte	0x04, 0x17
        /*002a*/ 	.short	(.L_47 - .L_46)
.L_46:
        /*002c*/ 	.word	0x00000000
        /*0030*/ 	.short	0x0006
        /*0032*/ 	.short	0x002c
        /*0034*/ 	.byte	0x00, 0xf0, 0x11, 0x00


	//----- nvinfo : EIATTR_KPARAM_INFO
	.align		4
.L_47:
        /*0038*/ 	.byte	0x04, 0x17
        /*003a*/ 	.short	(.L_49 - .L_48)
.L_48:
        /*003c*/ 	.word	0x00000000
        /*0040*/ 	.short	0x0005
        /*0042*/ 	.short	0x0028
        /*0044*/ 	.byte	0x00, 0xf0, 0x11, 0x00


	//----- nvinfo : EIATTR_KPARAM_INFO
	.align		4
.L_49:
        /*0048*/ 	.byte	0x04, 0x17
        /*004a*/ 	.short	(.L_51 - .L_50)
.L_50:
        /*004c*/ 	.word	0x00000000
        /*0050*/ 	.short	0x0004
        /*0052*/ 	.short	0x0020
        /*0054*/ 	.byte	0x00, 0xf5, 0x21, 0x00


	//----- nvinfo : EIATTR_KPARAM_INFO
	.align		4
.L_51:
        /*0058*/ 	.byte	0x04, 0x17
        /*005a*/ 	.short	(.L_53 - .L_52)
.L_52:
        /*005c*/ 	.word	0x00000000
        /*0060*/ 	.short	0x0003
        /*0062*/ 	.short	0x0018
        /*0064*/ 	.byte	0x00, 0xf5, 0x21, 0x00


	//----- nvinfo : EIATTR_KPARAM_INFO
	.align		4
.L_53:
        /*0068*/ 	.byte	0x04, 0x17
        /*006a*/ 	.short	(.L_55 - .L_54)
.L_54:
        /*006c*/ 	.word	0x00000000
        /*0070*/ 	.short	0x0002
        /*0072*/ 	.short	0x0010
        /*0074*/ 	.byte	0x00, 0xf5, 0x21, 0x00


	//----- nvinfo : EIATTR_KPARAM_INFO
	.align		4
.L_55:
        /*0078*/ 	.byte	0x04, 0x17
        /*007a*/ 	.short	(.L_57 - .L_56)
.L_56:
        /*007c*/ 	.word	0x00000000
        /*0080*/ 	.short	0x0001
        /*0082*/ 	.short	0x0008
        /*0084*/ 	.byte	0x00, 0xf5, 0x21, 0x00


	//----- nvinfo : EIATTR_KPARAM_INFO
	.align		4
.L_57:
        /*0088*/ 	.byte	0x04, 0x17
        /*008a*/ 	.short	(.L_59 - .L_58)
.L_58:
        /*008c*/ 	.word	0x00000000
        /*0090*/ 	.short	0x0000
        /*0092*/ 	.short	0x0000
        /*0094*/ 	.byte	0x00, 0xf5, 0x21, 0x00


	//----- nvinfo : EIATTR_SPARSE_MMA_MASK
	.align		4
.L_59:
        /*0098*/ 	.byte	0x03, 0x50
        /*009a*/ 	.short	0x0000


	//----- nvinfo : EIATTR_MAXREG_COUNT
	.align		4
        /*009c*/ 	.byte	0x03, 0x1b
        /*009e*/ 	.short	0x00ff


	//----- nvinfo : EIATTR_MERCURY_ISA_VERSION
	.align		4
        /*00a0*/ 	.byte	0x03, 0x5f
        /*00a2*/ 	.short	0x0101


	//----- nvinfo : EIATTR_VRC_CTA_INIT_COUNT
	.align		4
        /*00a4*/ 	.byte	0x02, 0x4a
	.zero		1
	.zero		1


	//----- nvinfo : EIATTR_EXIT_INSTR_OFFSETS
	.align		4
        /*00a8*/ 	.byte	0x04, 0x1c
        /*00aa*/ 	.short	(.L_61 - .L_60)


	//   ....[0]....
.L_60:
        /*00ac*/ 	.word	0x00000070


	//   ....[1]....
        /*00b0*/ 	.word	0x000004c0


	//   ....[2]....
        /*00b4*/ 	.word	0x00000520


	//   ....[3]....
        /*00b8*/ 	.word	0x00001390


	//   ....[4]....
        /*00bc*/ 	.word	0x000016b0


	//   ....[5]....
        /*00c0*/ 	.word	0x00001ae0


	//----- nvinfo : EIATTR_CRS_STACK_SIZE
	.align		4
.L_61:
        /*00c4*/ 	.byte	0x04, 0x1e
        /*00c6*/ 	.short	(.L_63 - .L_62)
.L_62:
        /*00c8*/ 	.word	0x00000000


	//----- nvinfo : EIATTR_CBANK_PARAM_SIZE
	.align		4
.L_63:
        /*00cc*/ 	.byte	0x03, 0x19
        /*00ce*/ 	.short	0x0040


	//----- nvinfo : EIATTR_PARAM_CBANK
	.align		4
        /*00d0*/ 	.byte	0x04, 0x0a
        /*00d2*/ 	.short	(.L_65 - .L_64)
	.align		4
.L_64:
        /*00d4*/ 	.word	index@(.nv.constant0.linreg_batch_f32)
        /*00d8*/ 	.short	0x0380
        /*00da*/ 	.short	0x0040


	//----- nvinfo : EIATTR_SW_WAR
	.align		4
.L_65:
        /*00dc*/ 	.byte	0x04, 0x36
        /*00de*/ 	.short	(.L_67 - .L_66)
.L_66:
        /*00e0*/ 	.word	0x00000008
.L_67:


//--------------------- .nv.callgraph             --------------------------
	.section	.nv.callgraph,"",@"SHT_CUDA_CALLGRAPH"
	.align	4
	.sectionentsize	8
	.align		4
        /*0000*/ 	.word	0x00000000
	.align		4
        /*0004*/ 	.word	0xffffffff
	.align		4
        /*0008*/ 	.word	0x00000000
	.align		4
        /*000c*/ 	.word	0xfffffffe
	.align		4
        /*0010*/ 	.word	0x00000000
	.align		4
        /*0014*/ 	.word	0xfffffffd
	.align		4
        /*0018*/ 	.word	0x00000000
	.align		4
        /*001c*/ 	.word	0xfffffffc


//--------------------- .text.linreg_many_series_one_param_f32 --------------------------
	.section	.text.linreg_many_series_one_param_f32,"ax",@progbits
	.align	128
        .global         linreg_many_series_one_param_f32
        .type           linreg_many_series_one_param_f32,@function
        .size           linreg_many_series_one_param_f32,(.L_x_38 - linreg_many_series_one_param_f32)
        .other          linreg_many_series_one_param_f32,@"STO_CUDA_ENTRY STV_DEFAULT"
linreg_many_series_one_param_f32:
.text.linreg_many_series_one_param_f32:
[----:B------:R-:W-:Y:S01]  /*0000*/  LDC R1, c[0x0][0x37c] ;  /* 0x0000df00ff017b82 */ /* 0x000fe20000000800 */
[----:B------:R-:W0:Y:S07]  /*0010*/  S2R R3, SR_TID.X ;  /* 0x0000000000037919 */ /* 0x000e2e0000002100 */
[----:B------:R-:W0:Y:S01]  /*0020*/  S2UR UR4, SR_CTAID.X ;  /* 0x00000000000479c3 */ /* 0x000e220000002500 */
[----:B------:R-:W1:Y:S07]  /*0030*/  LDCU UR5, c[0x0][0x390] ;  /* 0x00007200ff0577ac */ /* 0x000e6e0008000800 */
[----:B------:R-:W0:Y:S02]  /*0040*/  LDC R0, c[0x0][0x360] ;  /* 0x0000d800ff007b82 */ /* 0x000e240000000800 */
[----:B0-----:R-:W-:Y:S01]  /*0050*/  IMAD R0, R0, UR4, R3 ;  /* 0x0000000400007c24 */ /* 0x001fe2000f8e0203 */
[----:B-1----:R-:W-:-:S04]  /*0060*/  MOV R3, UR5 ;  /* 0x0000000500037c02 */ /* 0x002fc80008000f00 */
[----:B------:R-:W-:-:S13]  /*0070*/  ISETP.GE.AND P0, PT, R0, R3, PT ;  /* 0x000000030000720c */ /* 0x000fda0003f06270 */
[----:B------:R-:W-:Y:S05]  /*0080*/  @P0 EXIT ;  /* 0x000000000000094d */ /* 0x000fea0003800000 */
[----:B------:R-:W0:Y:S01]  /*0090*/  LDC R5, c[0x0][0x394] ;  /* 0x0000e500ff057b82 */ /* 0x000e220000000800 */
[----:B------:R-:W1:Y:S01]  /*00a0*/  LDCU.64 UR8, c[0x0][0x358] ;  /* 0x00006b00ff0877ac */ /* 0x000e620008000a00 */
[----:B0-----:R-:W-:-:S13]  /*00b0*/  ISETP.GE.AND P0, PT, R5, 0x1, PT ;  /* 0x000000010500780c */ /* 0x001fda0003f06270 */
[----:B-1----:R-:W-:Y:S05]  /*00c0*/  @!P0 BRA `(.L_x_0) ;  /* 0x0000000400048947 */ /* 0x002fea0003800000 */
[C---:B------:R-:W-:Y:S01]  /*00d0*/  ISETP.GE.U32.AND P1, PT, R5.reuse, 0x8, PT ;  /* 0x000000080500780c */ /* 0x040fe20003f26070 */
[----:B------:R-:W-:Y:S01]  /*00e0*/  HFMA2 R2, -RZ, RZ, 0, 0 ;  /* 0x00000000ff027431 */ /* 0x000fe200000001ff */
[----:B------:R-:W-:-:S04]  /*00f0*/  LOP3.LUT R26, R5, 0x7, RZ, 0xc0, !PT ;  /* 0x00000007051a7812 */ /* 0x000fc800078ec0ff */
[----:B------:R-:W-:-:S07]  /*0100*/  ISETP.NE.AND P0, PT, R26, RZ, PT ;  /* 0x000000ff1a00720c */ /* 0x000fce0003f05270 */
[----:B------:R-:W-:Y:S06]  /*0110*/  @!P1 BRA `(.L_x_1) ;  /* 0x0000000000649947 */ /* 0x000fec0003800000 */
[----:B------:R-:W0:Y:S01]  /*0120*/  LDC.64 R6, c[0x0][0x3a8] ;  /* 0x0000ea00ff067b82 */ /* 0x000e220000000a00 */
[----:B------:R-:W-:Y:S02]  /*0130*/  LOP3.LUT R2, R5, 0x7ffffff8, RZ, 0xc0, !PT ;  /* 0x7ffffff805027812 */ /* 0x000fe400078ec0ff */
[----:B------:R-:W-:Y:S02]  /*0140*/  MOV R24, R0 ;  /* 0x0000000000187202 */ /* 0x000fe40000000f00 */
[----:B------:R-:W-:-:S07]  /*0150*/  IADD3 R4, PT, PT, -R2, RZ, RZ ;  /* 0x000000ff02047210 */ /* 0x000fce0007ffe1ff */
.L_x_2:
[----:B01----:R-:W-:Y:S01]  /*0160*/  IMAD.WIDE R16, R24, 0x4, R6 ;  /* 0x0000000418107825 */ /* 0x003fe200078e0206 */
[----:B------:R-:W-:Y:S02]  /*0170*/  MOV R25, 0x7fffffff ;  /* 0x7fffffff00197802 */ /* 0x000fe40000000f00 */
[----:B------:R-:W-:Y:S02]  /*0180*/  IADD3 R4, PT, PT, R4, 0x8, RZ ;  /* 0x0000000804047810 */ /* 0x000fe40007ffe0ff */
[C---:B------:R-:W-:Y:S01]  /*0190*/  LEA R24, R3.reuse, R24, 0x3 ;  /* 0x0000001803187211 */ /* 0x040fe200078e18ff */
[----:B------:R-:W-:Y:S01]  /*01a0*/  IMAD.WIDE R20, R3, 0x4, R16 ;  /* 0x0000000403147825 */ /* 0x000fe200078e0210 */
[----:B------:R1:W-:Y:S01]  /*01b0*/  STG.E desc[UR8][R16.64], R25 ;  /* 0x0000001910007986 */ /* 0x0003e2000c101908 */
[----:B------:R-:W-:-:S03]  /*01c0*/  ISETP.NE.AND P1, PT, R4, RZ, PT ;  /* 0x000000ff0400720c */ /* 0x000fc60003f25270 */
[----:B------:R1:W-:Y:S01]  /*01d0*/  STG.E desc[UR8][R20.64], R25 ;  /* 0x0000001914007986 */ /* 0x0003e2000c101908 */
[----:B------:R-:W-:-:S05]  /*01e0*/  IMAD.WIDE R18, R3, 0x4, R20 ;  /* 0x0000000403127825 */ /* 0x000fca00078e0214 */
        /* <DEDUP_REMOVED lines=11> */
[----:B------:R-:W-:Y:S05]  /*02a0*/  @P1 BRA `(.L_x_2) ;  /* 0xfffffffc00ac1947 */ /* 0x000fea000383ffff */
.L_x_1:
[----:B------:R-:W-:Y:S05]  /*02b0*/  @!P0 BRA `(.L_x_0) ;  /* 0x0000000000888947 */ /* 0x000fea0003800000 */
[----:B------:R-:W-:Y:S02]  /*02c0*/  ISETP.GE.U32.AND P0, PT, R26, 0x4, PT ;  /* 0x000000041a00780c */ /* 0x000fe40003f06070 */
[----:B------:R-:W-:-:S04]  /*02d0*/  LOP3.LUT R4, R5, 0x3, RZ, 0xc0, !PT ;  /* 0x0000000305047812 */ /* 0x000fc800078ec0ff */
[----:B------:R-:W-:-:S07]  /*02e0*/  ISETP.NE.AND P1, PT, R4, RZ, PT ;  /* 0x000000ff0400720c */ /* 0x000fce0003f25270 */
[----:B------:R-:W-:Y:S06]  /*02f0*/  @!P0 BRA `(.L_x_3) ;  /* 0x0000000000308947 */ /* 0x000fec0003800000 */
[----:B------:R-:W0:Y:S01]  /*0300*/  LDC.64 R6, c[0x0][0x3a8] ;  /* 0x0000ea00ff067b82 */ /* 0x000e220000000a00 */
[C---:B-1----:R-:W-:Y:S01]  /*0310*/  IMAD R9, R2.reuse, R3, R0 ;  /* 0x0000000302097224 */ /* 0x042fe200078e0200 */
[----:B------:R-:W-:Y:S02]  /*0320*/  MOV R15, 0x7fffffff ;  /* 0x7fffffff000f7802 */ /* 0x000fe40000000f00 */
[----:B------:R-:W-:Y:S01]  /*0330*/  IADD3 R2, PT, PT, R2, 0x4, RZ ;  /* 0x0000000402027810 */ /* 0x000fe20007ffe0ff */
[----:B0-----:R-:W-:-:S05]  /*0340*/  IMAD.WIDE R6, R9, 0x4, R6 ;  /* 0x0000000409067825 */ /* 0x001fca00078e0206 */
[----:B------:R0:W-:Y:S01]  /*0350*/  STG.E desc[UR8][R6.64], R15 ;  /* 0x0000000f06007986 */ /* 0x0001e2000c101908 */
[----:B------:R-:W-:-:S05]  /*0360*/  IMAD.WIDE R8, R3, 0x4, R6 ;  /* 0x0000000403087825 */ /* 0x000fca00078e0206 */
[----:B------:R0:W-:Y:S01]  /*0370*/  STG.E desc[UR8][R8.64], R15 ;  /* 0x0000000f08007986 */ /* 0x0001e2000c101908 */
[----:B------:R-:W-:-:S05]  /*0380*/  IMAD.WIDE R10, R3, 0x4, R8 ;  /* 0x00000004030a7825 */ /* 0x000fca00078e0208 */
[----:B------:R0:W-:Y:S01]  /*0390*/  STG.E desc[UR8][R10.64], R15 ;  /* 0x0000000f0a007986 */ /* 0x0001e2000c101908 */
[----:B------:R-:W-:-:S05]  /*03a0*/  IMAD.WIDE R12, R3, 0x4, R10 ;  /* 0x00000004030c7825 */ /* 0x000fca00078e020a */
[----:B------:R0:W-:Y:S02]  /*03b0*/  STG.E desc[UR8][R12.64], R15 ;  /* 0x0000000f0c007986 */ /* 0x0001e4000c101908 */
.L_x_3:
[----:B------:R-:W-:Y:S05]  /*03c0*/  @!P1 BRA `(.L_x_0) ;  /* 0x0000000000449947 */ /* 0x000fea0003800000 */
[----:B0-----:R-:W-:Y:S02]  /*03d0*/  LOP3.LUT R6, R5, 0x1, RZ, 0xc0, !PT ;  /* 0x0000000105067812 */ /* 0x001fe400078ec0ff */
[----:B------:R-:W-:Y:S02]  /*03e0*/  ISETP.NE.AND P0, PT, R4, 0x1, PT ;  /* 0x000000010400780c */ /* 0x000fe40003f05270 */
[----:B------:R-:W-:-:S13]  /*03f0*/  ISETP.NE.U32.AND P1, PT, R6, 0x1, PT ;  /* 0x000000010600780c */ /* 0x000fda0003f25070 */
[----:B-1----:R-:W0:Y:S01]  /*0400*/  @!P1 LDC.64 R10, c[0x0][0x3a8] ;  /* 0x0000ea00ff0a9b82 */ /* 0x002e220000000a00 */
[----:B------:R-:W-:Y:S05]  /*0410*/  @!P0 BRA `(.L_x_4) ;  /* 0x0000000000208947 */ /* 0x000fea0003800000 */
[----:B------:R-:W1:Y:S01]  /*0420*/  LDC.64 R6, c[0x0][0x3a8] ;  /* 0x0000ea00ff067b82 */ /* 0x000e620000000a00 */
[C---:B------:R-:W-:Y:S01]  /*0430*/  IMAD R9, R2.reuse, R3, R0 ;  /* 0x0000000302097224 */ /* 0x040fe200078e0200 */
[----:B------:R-:W-:Y:S02]  /*0440*/  MOV R13, 0x7fffffff ;  /* 0x7fffffff000d7802 */ /* 0x000fe40000000f00 */
[----:B------:R-:W-:Y:S01]  /*0450*/  IADD3 R2, PT, PT, R2, 0x2, RZ ;  /* 0x0000000202027810 */ /* 0x000fe20007ffe0ff */
[----:B-1----:R-:W-:-:S05]  /*0460*/  IMAD.WIDE R6, R9, 0x4, R6 ;  /* 0x0000000409067825 */ /* 0x002fca00078e0206 */
[----:B------:R1:W-:Y:S01]  /*0470*/  STG.E desc[UR8][R6.64], R13 ;  /* 0x0000000d06007986 */ /* 0x0003e2000c101908 */
[----:B------:R-:W-:-:S05]  /*0480*/  IMAD.WIDE R8, R3, 0x4, R6 ;  /* 0x0000000403087825 */ /* 0x000fca00078e0206 */
[----:B------:R1:W-:Y:S02]  /*0490*/  STG.E desc[UR8][R8.64], R13 ;  /* 0x0000000d08007986 */ /* 0x0003e4000c101908 */
.L_x_4:
[----:B-1----:R-:W-:Y:S01]  /*04a0*/  @!P1 IMAD R7, R2, R3, R0 ;  /* 0x0000000302079224 */ /* 0x002fe200078e0200 */
[----:B------:R-:W-:-:S03]  /*04b0*/  @!P1 MOV R9, 0x7fffffff ;  /* 0x7fffffff00099802 */ /* 0x000fc60000000f00 */
[----:B0-----:R-:W-:-:S05]  /*04c0*/  @!P1 IMAD.WIDE R6, R7, 0x4, R10 ;  /* 0x0000000407069825 */ /* 0x001fca00078e020a */
[----:B------:R2:W-:Y:S02]  /*04d0*/  @!P1 STG.E desc[UR8][R6.64], R9 ;  /* 0x0000000906009986 */ /* 0x0005e4000c101908 */
.L_x_0:
[----:B01----:R-:W0:Y:S02]  /*04e0*/  LDC R8, c[0x0][0x398] ;  /* 0x0000e600ff087b82 */ /* 0x003e240000000800 */
[----:B0-----:R-:W-:-:S04]  /*04f0*/  ISETP.GT.AND P0, PT, R8, R5, PT ;  /* 0x000000050800720c */ /* 0x001fc80003f04270 */
[----:B------:R-:W-:-:S13]  /*0500*/  ISETP.LT.OR P0, PT, R8, 0x1, P0 ;  /* 0x000000010800780c */ /* 0x000fda0000701670 */
[----:B------:R-:W-:Y:S05]  /*0510*/  @P0 EXIT ;  /* 0x000000000000094d */ /* 0x000fea0003800000 */
[----:B--2---:R-:W0:Y:S02]  /*0520*/  LDC.64 R6, c[0x0][0x388] ;  /* 0x0000e200ff067b82 */ /* 0x004e240000000a00 */
[----:B0-----:R-:W-:-:S05]  /*0530*/  IMAD.WIDE R6, R0, 0x4, R6 ;  /* 0x0000000400067825 */ /* 0x001fca00078e0206 */
[----:B------:R-:W2:Y:S02]  /*0540*/  LDG.E.CONSTANT R2, desc[UR8][R6.64] ;  /* 0x0000000806027981 */ /* 0x000ea4000c1e9900 */
[----:B--2---:R-:W-:-:S04]  /*0550*/  IADD3 R4, PT, PT, -R2, R5, RZ ;  /* 0x0000000502047210 */ /* 0x004fc80007ffe1ff */
[----:B------:R-:W-:-:S04]  /*0560*/  ISETP.GE.AND P0, PT, R4, R8, PT ;  /* 0x000000080400720c */ /* 0x000fc80003f06270 */
[----:B------:R-:W-:-:S04]  /*0570*/  ISETP.LT.OR P0, PT, R2, RZ, !P0 ;  /* 0x000000ff0200720c */ /* 0x000fc80004701670 */
[----:B------:R-:W-:-:S13]  /*0580*/  ISETP.GE.OR P0, PT, R2, R5, P0 ;  /* 0x000000050200720c */ /* 0x000fda0000706670 */
[----:B------:R-:W-:Y:S05]  /*0590*/  @P0 EXIT ;  /* 0x000000000000094d */ /* 0x000fea0003800000 */
[C---:B------:R-:W-:Y:S02]  /*05a0*/  ISETP.GE.U32.AND P0, PT, R8.reuse, 0x2, PT ;  /* 0x000000020800780c */ /* 0x040fe40003f06070 */
[----:B------:R-:W-:Y:S02]  /*05b0*/  CS2R R26, SRZ ;  /* 0x00000000001a7805 */ /* 0x000fe4000001ff00 */
[----:B------:R-:W-:-:S04]  /*05c0*/  IADD3 R5, PT, PT, R8, -0x1, RZ ;  /* 0xffffffff08057810 */ /* 0x000fc80007ffe0ff */
[----:B------:R-:W-:-:S05]  /*05d0*/  IADD3 R6, PT, PT, R2, R5, RZ ;  /* 0x0000000502067210 */ /* 0x000fca0007ffe0ff */
[----:B------:R-:W-:Y:S05]  /*05e0*/  @!P0 BRA `(.L_x_5) ;  /* 0x0000000c00688947 */ /* 0x000fea0003800000 */
[----:B------:R-:W-:Y:S01]  /*05f0*/  IADD3 R4, PT, PT, R8, -0x2, RZ ;  /* 0xfffffffe08047810 */ /* 0x000fe20007ffe0ff */
[----:B------:R-:W-:Y:S01]  /*0600*/  HFMA2 R9, -RZ, RZ, 0, 0 ;  /* 0x00000000ff097431 */ /* 0x000fe200000001ff */
[----:B------:R-:W-:Y:S02]  /*0610*/  LOP3.LUT R7, R5, 0xf, RZ, 0xc0, !PT ;  /* 0x0000000f05077812 */ /* 0x000fe400078ec0ff */
[----:B------:R-:W-:Y:S02]  /*0620*/  CS2R R26, SRZ ;  /* 0x00000000001a7805 */ /* 0x000fe4000001ff00 */
[----:B------:R-:W-:Y:S02]  /*0630*/  ISETP.GE.U32.AND P1, PT, R4, 0xf, PT ;  /* 0x0000000f0400780c */ /* 0x000fe40003f26070 */
[----:B------:R-:W-:-:S11]  /*0640*/  ISETP.NE.AND P0, PT, R7, RZ, PT ;  /* 0x000000ff0700720c */ /* 0x000fd60003f05270 */
[----:B------:R-:W-:Y:S05]  /*0650*/  @!P1 BRA `(.L_x_6) ;  /* 0x0000000400b09947 */ /* 0x000fea0003800000 */
[----:B------:R-:W0:Y:S01]  /*0660*/  LDC R8, c[0x0][0x390] ;  /* 0x0000e400ff087b82 */ /* 0x000e220000000800 */
[----:B------:R-:W-:Y:S01]  /*0670*/  LOP3.LUT R9, R5, 0xfffffff0, RZ, 0xc0, !PT ;  /* 0xfffffff005097812 */ /* 0x000fe200078ec0ff */
[----:B------:R-:W-:Y:S01]  /*0680*/  IMAD R4, R2, R3, R0 ;  /* 0x0000000302047224 */ /* 0x000fe200078e0200 */
[----:B------:R-:W-:Y:S01]  /*0690*/  MOV R27, RZ ;  /* 0x000000ff001b7202 */ /* 0x000fe20000000f00 */
[----:B------:R-:W-:Y:S01]  /*06a0*/  UMOV UR4, 0x8 ;  /* 0x0000000800047882 */ /* 0x000fe20000000000 */
[----:B------:R-:W-:-:S03]  /*06b0*/  IADD3 R10, PT, PT, -R9, RZ, RZ ;  /* 0x000000ff090a7210 */ /* 0x000fc60007ffe1ff */
[----:B------:R-:W1:Y:S04]  /*06c0*/  LDC.64 R12, c[0x0][0x380] ;  /* 0x0000e000ff0c7b82 */ /* 0x000e680000000a00 */
.L_x_7:
[----:B-1----:R-:W-:Y:S01]  /*06d0*/  IMAD.WIDE R14, R4, 0x4, R12 ;  /* 0x00000004040e7825 */ /* 0x002fe200078e020c */
[----:B0-----:R-:W-:-:S04]  /*06e0*/  MOV R3, R8 ;  /* 0x0000000800037202 */ /* 0x001fc80000000f00 */
[----:B------:R-:W2:Y:S01]  /*06f0*/  LDG.E.CONSTANT R28, desc[UR8][R14.64] ;  /* 0x000000080e1c7981 */ /* 0x000ea2000c1e9900 */
[----:B------:R-:W-:-:S05]  /*0700*/  IMAD.WIDE R16, R3, 0x4, R14 ;  /* 0x0000000403107825 */ /* 0x000fca00078e020e */
[----:B------:R-:W3:Y:S01]  /*0710*/  LDG.E.CONSTANT R11, desc[UR8][R16.64] ;  /* 0x00000008100b7981 */ /* 0x000ee2000c1e9900 */
[----:B------:R-:W-:-:S05]  /*0720*/  IMAD.WIDE R22, R3, 0x4, R16 ;  /* 0x0000000403167825 */ /* 0x000fca00078e0210 */
[----:B------:R0:W4:Y:S02]  /*0730*/  LDG.E.CONSTANT R18, desc[UR8][R22.64] ;  /* 0x0000000816127981 */ /* 0x000124000c1e9900 */
[----:B0-----:R-:W-:-:S05]  /*0740*/  IMAD.WIDE R22, R3, 0x4, R22 ;  /* 0x0000000403167825 */ /* 0x001fca00078e0216 */
[----:B------:R-:W5:Y:S01]  /*0750*/  LDG.E.CONSTANT R19, desc[UR8][R22.64] ;  /* 0x0000000816137981 */ /* 0x000f62000c1e9900 */
[----:B------:R-:W-:-:S05]  /*0760*/  IMAD.WIDE R20, R3, 0x4, R22 ;  /* 0x0000000403147825 */ /* 0x000fca00078e0216 */
[----:B------:R0:W5:Y:S02]  /*0770*/  LDG.E.CONSTANT R24, desc[UR8][R20.64] ;  /* 0x0000000814187981 */ /* 0x000164000c1e9900 */
[----:B0-----:R-:W-:-:S05]  /*0780*/  IMAD.WIDE R20, R3, 0x4, R20 ;  /* 0x0000000403147825 */ /* 0x001fca00078e0214 */
[----:B------:R-:W5:Y:S01]  /*0790*/  LDG.E.CONSTANT R25, desc[UR8][R20.64] ;  /* 0x0000000814197981 */ /* 0x000f62000c1e9900 */
[----:B------:R-:W-:Y:S01]  /*07a0*/  IMAD.WIDE R14, R3, 0x4, R20 ;  /* 0x00000004030e7825 */ /* 0x000fe200078e0214 */
[----:B------:R-:W-:-:S03]  /*07b0*/  UIADD3 UR5, UPT, UPT, UR4, -0x7, URZ ;  /* 0xfffffff904057890 */ /* 0x000fc6000fffe0ff */
[C---:B------:R-:W-:Y:S02]  /*07c0*/  IMAD.WIDE R16, R3.reuse, 0x4, R14 ;  /* 0x0000000403107825 */ /* 0x040fe400078e020e */
[----:B------:R0:W5:Y:S02]  /*07d0*/  LDG.E.CONSTANT R14, desc[UR8][R14.64] ;  /* 0x000000080e0e7981 */ /* 0x000164000c1e9900 */
[C---:B------:R-:W-:Y:S02]  /*07e0*/  IMAD.WIDE R22, R3.reuse, 0x4, R16 ;  /* 0x0000000403167825 */ /* 0x040fe400078e0210 */
[----:B------:R1:W5:Y:S01]  /*07f0*/  LDG.E.CONSTANT R29, desc[UR8][R16.64] ;  /* 0x00000008101d7981 */ /* 0x000362000c1e9900 */
[----:B0-----:R-:W-:Y:S01]  /*0800*/  I2FP.F32.U32 R15, UR5 ;  /* 0x00000005000f7c45 */ /* 0x001fe20008201000 */
[----:B------:R-:W-:Y:S01]  /*0810*/  UIADD3 UR5, UPT, UPT, UR4, -0x6, URZ ;  /* 0xfffffffa04057890 */ /* 0x000fe2000fffe0ff */
[----:B------:R-:W-:-:S05]  /*0820*/  IMAD.WIDE R20, R3, 0x4, R22 ;  /* 0x0000000403147825 */ /* 0x000fca00078e0216 */
[----:B-1----:R-:W-:Y:S01]  /*0830*/  I2FP.F32.U32 R16, UR5 ;  /* 0x0000000500107c45 */ /* 0x002fe20008201000 */
[----:B------:R-:W-:Y:S01]  /*0840*/  UIADD3 UR5, UPT, UPT, UR4, -0x5, URZ ;  /* 0xfffffffb04057890 */ /* 0x000fe2000fffe0ff */
[C---:B--2---:R-:W-:Y:S01]  /*0850*/  FFMA R27, R28.reuse, R15, R27 ;  /* 0x0000000f1c1b7223 */ /* 0x044fe2000000001b */
[----:B------:R-:W-:Y:S02]  /*0860*/  FADD R26, R28, R26 ;  /* 0x0000001a1c1a7221 */ /* 0x000fe40000000000 */
[----:B------:R0:W2:Y:S01]  /*0870*/  LDG.E.CONSTANT R28, desc[UR8][R22.64] ;  /* 0x00000008161c7981 */ /* 0x0000a2000c1e9900 */
[----:B---3--:R-:W-:Y:S01]  /*0880*/  FFMA R15, R11, R16, R27 ;  /* 0x000000100b0f7223 */ /* 0x008fe2000000001b */
[----:B------:R-:W-:Y:S01]  /*0890*/  I2FP.F32.U32 R16, UR5 ;  /* 0x0000000500107c45 */ /* 0x000fe20008201000 */
[----:B------:R-:W-:Y:S01]  /*08a0*/  UIADD3 UR5, UPT, UPT, UR4, -0x4, URZ ;  /* 0xfffffffc04057890 */ /* 0x000fe2000fffe0ff */
[----:B0-----:R-:W-:Y:S01]  /*08b0*/  FADD R23, R26, R11 ;  /* 0x0000000b1a177221 */ /* 0x001fe20000000000 */
[C---:B------:R-:W-:Y:S01]  /*08c0*/  IMAD.WIDE R26, R3.reuse, 0x4, R20 ;  /* 0x00000004031a7825 */ /* 0x040fe200078e0214 */
[----:B------:R4:W3:Y:S03]  /*08d0*/  LDG.E.CONSTANT R11, desc[UR8][R20.64] ;  /* 0x00000008140b7981 */ /* 0x0008e6000c1e9900 */
[----:B----4-:R-:W-:Y:S01]  /*08e0*/  FFMA R21, R18, R16, R15 ;  /* 0x0000001012157223 */ /* 0x010fe2000000000f */
[----:B------:R-:W-:Y:S01]  /*08f0*/  IMAD.WIDE R16, R3, 0x4, R26 ;  /* 0x0000000403107825 */ /* 0x000fe200078e021a */
[----:B------:R0:W4:Y:S03]  /*0900*/  LDG.E.CONSTANT R15, desc[UR8][R26.64] ;  /* 0x000000081a0f7981 */ /* 0x000126000c1e9900 */
[----:B------:R-:W-:Y:S01]  /*0910*/  FADD R18, R23, R18 ;  /* 0x0000001217127221 */ /* 0x000fe20000000000 */
[----:B------:R1:W4:Y:S01]  /*0920*/  LDG.E.CONSTANT R20, desc[UR8][R16.64] ;  /* 0x0000000810147981 */ /* 0x000322000c1e9900 */
[----:B------:R-:W-:Y:S01]  /*0930*/  IMAD.WIDE R22, R3, 0x4, R16 ;  /* 0x0000000403167825 */ /* 0x000fe200078e0210 */
[----:B0-----:R-:W-:Y:S01]  /*0940*/  I2FP.F32.U32 R26, UR5 ;  /* 0x00000005001a7c45 */ /* 0x001fe20008201000 */
[----:B------:R-:W-:-:S02]  /*0950*/  UIADD3 UR5, UPT, UPT, UR4, -0x3, URZ ;  /* 0xfffffffd04057890 */ /* 0x000fc4000fffe0ff */
[----:B-----5:R-:W-:Y:S02]  /*0960*/  FADD R27, R18, R19 ;  /* 0x00000013121b7221 */ /* 0x020fe40000000000 */
[----:B-1----:R-:W-:Y:S01]  /*0970*/  FFMA R17, R19, R26, R21 ;  /* 0x0000001a13117223 */ /* 0x002fe20000000015 */
[----:B------:R-:W-:Y:S01]  /*0980*/  IMAD.WIDE R18, R3, 0x4, R22 ;  /* 0x0000000403127825 */ /* 0x000fe200078e0216 */
[----:B------:R-:W-:Y:S01]  /*0990*/  I2FP.F32.U32 R16, UR5 ;  /* 0x0000000500107c45 */ /* 0x000fe20008201000 */
[----:B------:R-:W-:Y:S01]  /*09a0*/  UIADD3 UR5, UPT, UPT, UR4, -0x2, URZ ;  /* 0xfffffffe04057890 */ /* 0x000fe2000fffe0ff */
[----:B------:R0:W5:Y:S03]  /*09b0*/  LDG.E.CONSTANT R21, desc[UR8][R22.64] ;  /* 0x0000000816157981 */ /* 0x000166000c1e9900 */
[----:B------:R-:W-:Y:S02]  /*09c0*/  FFMA R16, R24, R16, R17 ;  /* 0x0000001018107223 */ /* 0x000fe40000000011 */
[----:B------:R-:W-:Y:S01]  /*09d0*/  I2FP.F32.U32 R17, UR5 ;  /* 0x0000000500117c45 */ /* 0x000fe20008201000 */
[----:B0-----:R-:W-:Y:S01]  /*09e0*/  FADD R22, R27, R24 ;  /* 0x000000181b167221 */ /* 0x001fe20000000000 */
[----:B------:R-:W-:Y:S01]  /*09f0*/  IMAD.WIDE R26, R3, 0x4, R18 ;  /* 0x00000004031a7825 */ /* 0x000fe200078e0212 */
[----:B------:R0:W5:Y:S03]  /*0a00*/  LDG.E.CONSTANT R24, desc[UR8][R18.64] ;  /* 0x0000000812187981 */ /* 0x000166000c1e9900 */
[----:B0-----:R-:W-:Y:S01]  /*0a10*/  FFMA R19, R25, R17, R16 ;  /* 0x0000001119137223 */ /* 0x001fe20000000010 */
[----:B------:R-:W-:Y:S01]  /*0a20*/  IMAD.WIDE R16, R3, 0x4, R26 ;  /* 0x0000000403107825 */ /* 0x000fe200078e021a */
[----:B------:R-:W5:Y:S05]  /*0a30*/  LDG.E.CONSTANT R18, desc[UR8][R26.64] ;  /* 0x000000081a127981 */ /* 0x000f6a000c1e9900 */
[----:B------:R0:W5:Y:S01]  /*0a40*/  LDG.E.CONSTANT R16, desc[UR8][R16.64] ;  /* 0x0000000810107981 */ /* 0x000162000c1e9900 */
[----:B------:R-:W-:Y:S01]  /*0a50*/  UIADD3 UR5, UPT, UPT, UR4, -0x1, URZ ;  /* 0xffffffff04057890 */ /* 0x000fe2000fffe0ff */
[----:B------:R-:W-:-:S05]  /*0a60*/  FADD R25, R22, R25 ;  /* 0x0000001916197221 */ /* 0x000fca0000000000 */
[----:B------:R-:W-:Y:S01]  /*0a70*/  I2FP.F32.U32 R22, UR5 ;  /* 0x0000000500167c45 */ /* 0x000fe20008201000 */
[----:B------:R-:W-:-:S04]  /*0a80*/  UIADD3 UR5, UPT, UPT, UR4, 0x1, URZ ;  /* 0x0000000104057890 */ /* 0x000fc8000fffe0ff */
[----:B------:R-:W-:Y:S01]  /*0a90*/  FFMA R22, R14, R22, R19 ;  /* 0x000000160e167223 */ /* 0x000fe20000000013 */
[----:B------:R-:W-:Y:S01]  /*0aa0*/  I2FP.F32.U32 R19, UR4 ;  /* 0x0000000400137c45 */ /* 0x000fe20008201000 */
[----:B------:R-:W-:Y:S01]  /*0ab0*/  FADD R14, R25, R14 ;  /* 0x0000000e190e7221 */ /* 0x000fe20000000000 */
[----:B------:R-:W-:-:S03]  /*0ac0*/  UIADD3 UR6, UPT, UPT, UR4, 0x2, URZ ;  /* 0x0000000204067890 */ /* 0x000fc6000fffe0ff */
[----:B------:R-:W-:Y:S01]  /*0ad0*/  FFMA R19, R29, R19, R22 ;  /* 0x000000131d137223 */ /* 0x000fe20000000016 */
[----:B------:R-:W-:Y:S01]  /*0ae0*/  I2FP.F32.U32 R22, UR5 ;  /* 0x0000000500167c45 */ /* 0x000fe20008201000 */
[----:B------:R-:W-:Y:S01]  /*0af0*/  FADD R29, R14, R29 ;  /* 0x0000001d0e1d7221 */ /* 0x000fe20000000000 */
[----:B------:R-:W-:Y:S01]  /*0b00*/  UIADD3 UR5, UPT, UPT, UR4, 0x3, URZ ;  /* 0x0000000304057890 */ /* 0x000fe2000fffe0ff */
[----:B------:R-:W-:Y:S01]  /*0b10*/  I2FP.F32.U32 R14, UR6 ;  /* 0x00000006000e7c45 */ /* 0x000fe20008201000 */
[----:B------:R-:W-:-:S04]  /*0b20*/  UIADD3 UR6, UPT, UPT, UR4, 0x4, URZ ;  /* 0x0000000404067890 */ /* 0x000fc8000fffe0ff */
[----:B0-----:R-:W-:Y:S01]  /*0b30*/  I2FP.F32.U32 R17, UR5 ;  /* 0x0000000500117c45 */ /* 0x001fe20008201000 */
[----:B------:R-:W-:Y:S01]  /*0b40*/  UIADD3 UR5, UPT, UPT, UR4, 0x5, URZ ;  /* 0x0000000504057890 */ /* 0x000fe2000fffe0ff */
[----:B------:R-:W-:-:S04]  /*0b50*/  IADD3 R10, PT, PT, R10, 0x10, RZ ;  /* 0x000000100a0a7810 */ /* 0x000fc80007ffe0ff */
[----:B------:R-:W-:Y:S02]  /*0b60*/  ISETP.NE.AND P1, PT, R10, RZ, PT ;  /* 0x000000ff0a00720c */ /* 0x000fe40003f25270 */
[----:B------:R-:W-:Y:S01]  /*0b70*/  LEA R4, R3, R4, 0x4 ;  /* 0x0000000403047211 */ /* 0x000fe200078e20ff */
[----:B--2---:R-:W-:Y:S01]  /*0b80*/  FFMA R22, R28, R22, R19 ;  /* 0x000000161c167223 */ /* 0x004fe20000000013 */
[----:B------:R-:W-:Y:S01]  /*0b90*/  FADD R28, R29, R28 ;  /* 0x0000001c1d1c7221 */ /* 0x000fe20000000000 */
[----:B------:R-:W-:Y:S01]  /*0ba0*/  I2FP.F32.U32 R19, UR5 ;  /* 0x0000000500137c45 */ /* 0x000fe20008201000 */
[----:B------:R-:W-:Y:S01]  /*0bb0*/  UIADD3 UR5, UPT, UPT, UR4, 0x7, URZ ;  /* 0x0000000704057890 */ /* 0x000fe2000fffe0ff */
[----:B---3--:R-:W-:Y:S01]  /*0bc0*/  FFMA R14, R11, R14, R22 ;  /* 0x0000000e0b0e7223 */ /* 0x008fe20000000016 */
[----:B------:R-:W-:Y:S01]  /*0bd0*/  FADD R28, R28, R11 ;  /* 0x0000000b1c1c7221 */ /* 0x000fe20000000000 */
[----:B------:R-:W-:Y:S01]  /*0be0*/  I2FP.F32.U32 R11, UR6 ;  /* 0x00000006000b7c45 */ /* 0x000fe20008201000 */
[----:B------:R-:W-:Y:S01]  /*0bf0*/  UIADD3 UR6, UPT, UPT, UR4, 0x6, URZ ;  /* 0x0000000604067890 */ /* 0x000fe2000fffe0ff */
[----:B----4-:R-:W-:Y:S01]  /*0c00*/  FFMA R17, R15, R17, R14 ;  /* 0x000000110f117223 */ /* 0x010fe2000000000e */
[----:B------:R-:W-:-:S03]  /*0c10*/  FADD R15, R28, R15 ;  /* 0x0000000f1c0f7221 */ /* 0x000fc60000000000 */
[----:B------:R-:W-:Y:S01]  /*0c20*/  FFMA R14, R20, R11, R17 ;  /* 0x0000000b140e7223 */ /* 0x000fe20000000011 */
[----:B------:R-:W-:Y:S01]  /*0c30*/  FADD R20, R15, R20 ;  /* 0x000000140f147221 */ /* 0x000fe20000000000 */
[----:B------:R-:W-:Y:S02]  /*0c40*/  I2FP.F32.U32 R11, UR6 ;  /* 0x00000006000b7c45 */ /* 0x000fe40008201000 */
[----:B-----5:R-:W-:Y:S01]  /*0c50*/  FFMA R19, R21, R19, R14 ;  /* 0x0000001315137223 */ /* 0x020fe2000000000e */
[----:B------:R-:W-:Y:S01]  /*0c60*/  FADD R21, R20, R21 ;  /* 0x0000001514157221 */ /* 0x000fe20000000000 */
[----:B------:R-:W-:Y:S01]  /*0c70*/  I2FP.F32.U32 R14, UR5 ;  /* 0x00000005000e7c45 */ /* 0x000fe20008201000 */
[----:B------:R-:W-:Y:S02]  /*0c80*/  UIADD3 UR5, UPT, UPT, UR4, 0x8, URZ ;  /* 0x0000000804057890 */ /* 0x000fe4000fffe0ff */
[----:B------:R-:W-:-:S04]  /*0c90*/  UIADD3 UR4, UPT, UPT, UR4, 0x10, URZ ;  /* 0x0000001004047890 */ /* 0x000fc8000fffe0ff */
[----:B------:R-:W-:Y:S01]  /*0ca0*/  I2FP.F32.U32 R27, UR5 ;  /* 0x00000005001b7c45 */ /* 0x000fe20008201000 */
[----:B------:R-:W-:Y:S01]  /*0cb0*/  FFMA R11, R24, R11, R19 ;  /* 0x0000000b180b7223 */ /* 0x000fe20000000013 */
[----:B------:R-:W-:-:S03]  /*0cc0*/  FADD R21, R21, R24 ;  /* 0x0000001815157221 */ /* 0x000fc60000000000 */
[----:B------:R-:W-:Y:S01]  /*0cd0*/  FFMA R11, R18, R14, R11 ;  /* 0x0000000e120b7223 */ /* 0x000fe2000000000b */
[----:B------:R-:W-:-:S03]  /*0ce0*/  FADD R21, R21, R18 ;  /* 0x0000001215157221 */ /* 0x000fc60000000000 */
[----:B------:R-:W-:Y:S01]  /*0cf0*/  FFMA R27, R16, R27, R11 ;  /* 0x0000001b101b7223 */ /* 0x000fe2000000000b */
[----:B------:R-:W-:Y:S01]  /*0d00*/  FADD R26, R21, R16 ;  /* 0x00000010151a7221 */ /* 0x000fe20000000000 */
[----:B------:R-:W-:Y:S06]  /*0d10*/  @P1 BRA `(.L_x_7) ;  /* 0xfffffff8006c1947 */ /* 0x000fec000383ffff */
.L_x_6:
[----:B------:R-:W-:Y:S05]  /*0d20*/  @!P0 BRA `(.L_x_5) ;  /* 0x0000000400988947 */ /* 0x000fea0003800000 */
[----:B------:R-:W-:Y:S02]  /*0d30*/  ISETP.GE.U32.AND P0, PT, R7, 0x8, PT ;  /* 0x000000080700780c */ /* 0x000fe40003f06070 */
[----:B------:R-:W-:-:S04]  /*0d40*/  LOP3.LUT R8, R5, 0x7, RZ, 0xc0, !PT ;  /* 0x0000000705087812 */ /* 0x000fc800078ec0ff */
[----:B------:R-:W-:-:S07]  /*0d50*/  ISETP.NE.AND P1, PT, R8, RZ, PT ;  /* 0x000000ff0800720c */ /* 0x000fce0003f25270 */
[----:B------:R-:W-:Y:S06]  /*0d60*/  @!P0 BRA `(.L_x_8) ;  /* 0x0000000000cc8947 */ /* 0x000fec0003800000 */
[----:B------:R-:W0:Y:S01]  /*0d70*/  LDC.64 R22, c[0x0][0x380] ;  /* 0x0000e000ff167b82 */ /* 0x000e220000000a00 */
[----:B------:R-:W-:-:S05]  /*0d80*/  IADD3 R4, PT, PT, R2, R9, RZ ;  /* 0x0000000902047210 */ /* 0x000fca0007ffe0ff */
[----:B------:R-:W-:-:S04]  /*0d90*/  IMAD R7, R4, R3, R0 ;  /* 0x0000000304077224 */ /* 0x000fc800078e0200 */
[----:B0-----:R-:W-:-:S05]  /*0da0*/  IMAD.WIDE R22, R7, 0x4, R22 ;  /* 0x0000000407167825 */ /* 0x001fca00078e0216 */
[----:B------:R0:W2:Y:S01]  /*0db0*/  LDG.E.CONSTANT R4, desc[UR8][R22.64] ;  /* 0x0000000816047981 */ /* 0x0000a2000c1e9900 */
[----:B------:R-:W-:-:S05]  /*0dc0*/  IMAD.WIDE R24, R3, 0x4, R22 ;  /* 0x0000000403187825 */ /* 0x000fca00078e0216 */
[----:B------:R-:W3:Y:S01]  /*0dd0*/  LDG.E.CONSTANT R7, desc[UR8][R24.64] ;  /* 0x0000000818077981 */ /* 0x000ee2000c1e9900 */
[----:B------:R-:W-:-:S04]  /*0de0*/  IMAD.WIDE R20, R3, 0x4, R24 ;  /* 0x0000000403147825 */ /* 0x000fc800078e0218 */
[C---:B------:R-:W-:Y:S02]  /*0df0*/  IMAD.WIDE R10, R3.reuse, 0x4, R20 ;  /* 0x00000004030a7825 */ /* 0x040fe400078e0214 */
[----:B------:R1:W4:Y:S02]  /*0e00*/  LDG.E.CONSTANT R20, desc[UR8][R20.64] ;  /* 0x0000000814147981 */ /* 0x000324000c1e9900 */
[C---:B------:R-:W-:Y:S02]  /*0e10*/  IMAD.WIDE R12, R3.reuse, 0x4, R10 ;  /* 0x00000004030c7825 */ /* 0x040fe400078e020a */
[----:B------:R5:W4:Y:S02]  /*0e20*/  LDG.E.CONSTANT R10, desc[UR8][R10.64] ;  /* 0x000000080a0a7981 */ /* 0x000b24000c1e9900 */
[C---:B------:R-:W-:Y:S02]  /*0e30*/  IMAD.WIDE R14, R3.reuse, 0x4, R12 ;  /* 0x00000004030e7825 */ /* 0x040fe400078e020c */
[----:B------:R5:W4:Y:S02]  /*0e40*/  LDG.E.CONSTANT R12, desc[UR8][R12.64] ;  /* 0x000000080c0c7981 */ /* 0x000b24000c1e9900 */
[----:B------:R-:W-:-:S02]  /*0e50*/  IMAD.WIDE R16, R3, 0x4, R14 ;  /* 0x0000000403107825 */ /* 0x000fc400078e020e */
[----:B------:R-:W4:Y:S02]  /*0e60*/  LDG.E.CONSTANT R14, desc[UR8][R14.64] ;  /* 0x000000080e0e7981 */ /* 0x000f24000c1e9900 */
[----:B------:R-:W-:Y:S02]  /*0e70*/  IMAD.WIDE R18, R3, 0x4, R16 ;  /* 0x0000000403127825 */ /* 0x000fe400078e0210 */
[----:B------:R-:W4:Y:S04]  /*0e80*/  LDG.E.CONSTANT R16, desc[UR8][R16.64] ;  /* 0x0000000810107981 */ /* 0x000f28000c1e9900 */
[----:B------:R-:W4:Y:S01]  /*0e90*/  LDG.E.CONSTANT R18, desc[UR8][R18.64] ;  /* 0x0000000812127981 */ /* 0x000f22000c1e9900 */
[C---:B0-----:R-:W-:Y:S02]  /*0ea0*/  IADD3 R22, PT, PT, R9.reuse, 0x1, RZ ;  /* 0x0000000109167810 */ /* 0x041fe40007ffe0ff */
[----:B------:R-:W-:-:S02]  /*0eb0*/  IADD3 R23, PT, PT, R9, 0x2, RZ ;  /* 0x0000000209177810 */ /* 0x000fc40007ffe0ff */
[----:B------:R-:W-:Y:S02]  /*0ec0*/  I2FP.F32.U32 R22, R22 ;  /* 0x0000001600167245 */ /* 0x000fe40000201000 */
[----:B------:R-:W-:Y:S02]  /*0ed0*/  I2FP.F32.U32 R23, R23 ;  /* 0x0000001700177245 */ /* 0x000fe40000201000 */
[C---:B-1----:R-:W-:Y:S02]  /*0ee0*/  IADD3 R21, PT, PT, R9.reuse, 0x3, RZ ;  /* 0x0000000309157810 */ /* 0x042fe40007ffe0ff */
[----:B-----5:R-:W-:Y:S02]  /*0ef0*/  IADD3 R11, PT, PT, R9, 0x4, RZ ;  /* 0x00000004090b7810 */ /* 0x020fe40007ffe0ff */
[----:B------:R-:W-:Y:S02]  /*0f00*/  I2FP.F32.U32 R21, R21 ;  /* 0x0000001500157245 */ /* 0x000fe40000201000 */
[----:B------:R-:W-:-:S02]  /*0f10*/  I2FP.F32.U32 R11, R11 ;  /* 0x0000000b000b7245 */ /* 0x000fc40000201000 */
[----:B------:R-:W-:-:S04]  /*0f20*/  IADD3 R13, PT, PT, R9, 0x6, RZ ;  /* 0x00000006090d7810 */ /* 0x000fc80007ffe0ff */
[----:B------:R-:W-:Y:S01]  /*0f30*/  I2FP.F32.U32 R13, R13 ;  /* 0x0000000d000d7245 */ /* 0x000fe20000201000 */
[----:B--2---:R-:W-:Y:S01]  /*0f40*/  FFMA R22, R4, R22, R27 ;  /* 0x0000001604167223 */ /* 0x004fe2000000001b */
[----:B------:R-:W-:-:S03]  /*0f50*/  FADD R4, R26, R4 ;  /* 0x000000041a047221 */ /* 0x000fc60000000000 */
[----:B---3--:R-:W-:Y:S01]  /*0f60*/  FFMA R23, R7, R23, R22 ;  /* 0x0000001707177223 */ /* 0x008fe20000000016 */
[----:B------:R-:W-:Y:S01]  /*0f70*/  FADD R7, R4, R7 ;  /* 0x0000000704077221 */ /* 0x000fe20000000000 */
[----:B------:R-:W-:-:S04]  /*0f80*/  IADD3 R4, PT, PT, R9, 0x5, RZ ;  /* 0x0000000509047810 */ /* 0x000fc80007ffe0ff */
[----:B------:R-:W-:Y:S01]  /*0f90*/  I2FP.F32.U32 R4, R4 ;  /* 0x0000000400047245 */ /* 0x000fe20000201000 */
[----:B----4-:R-:W-:Y:S01]  /*0fa0*/  FFMA R21, R20, R21, R23 ;  /* 0x0000001514157223 */ /* 0x010fe20000000017 */
[----:B------:R-:W-:-:S03]  /*0fb0*/  FADD R7, R7, R20 ;  /* 0x0000001407077221 */ /* 0x000fc60000000000 */
[----:B------:R-:W-:Y:S01]  /*0fc0*/  FFMA R11, R10, R11, R21 ;  /* 0x0000000b0a0b7223 */ /* 0x000fe20000000015 */
[----:B------:R-:W-:Y:S01]  /*0fd0*/  FADD R7, R7, R10 ;  /* 0x0000000a07077221 */ /* 0x000fe20000000000 */
[----:B------:R-:W-:Y:S02]  /*0fe0*/  IADD3 R10, PT, PT, R9, 0x7, RZ ;  /* 0x00000007090a7810 */ /* 0x000fe40007ffe0ff */
[----:B------:R-:W-:Y:S01]  /*0ff0*/  FFMA R11, R12, R4, R11 ;  /* 0x000000040c0b7223 */ /* 0x000fe2000000000b */
[----:B------:R-:W-:Y:S01]  /*1000*/  FADD R7, R7, R12 ;  /* 0x0000000c07077221 */ /* 0x000fe20000000000 */
[----:B------:R-:W-:Y:S02]  /*1010*/  I2FP.F32.U32 R10, R10 ;  /* 0x0000000a000a7245 */ /* 0x000fe40000201000 */
[----:B------:R-:W-:Y:S01]  /*1020*/  IADD3 R9, PT, PT, R9, 0x8, RZ ;  /* 0x0000000809097810 */ /* 0x000fe20007ffe0ff */
[----:B------:R-:W-:Y:S01]  /*1030*/  FFMA R11, R14, R13, R11 ;  /* 0x0000000d0e0b7223 */ /* 0x000fe2000000000b */
[----:B------:R-:W-:-:S02]  /*1040*/  FADD R7, R7, R14 ;  /* 0x0000000e07077221 */ /* 0x000fc40000000000 */
[----:B------:R-:W-:Y:S01]  /*1050*/  I2FP.F32.U32 R27, R9 ;  /* 0x00000009001b7245 */ /* 0x000fe20000201000 */
[----:B------:R-:W-:Y:S01]  /*1060*/  FFMA R11, R16, R10, R11 ;  /* 0x0000000a100b7223 */ /* 0x000fe2000000000b */
[----:B------:R-:W-:-:S03]  /*1070*/  FADD R7, R7, R16 ;  /* 0x0000001007077221 */ /* 0x000fc60000000000 */
[----:B------:R-:W-:Y:S01]  /*1080*/  FFMA R27, R18, R27, R11 ;  /* 0x0000001b121b7223 */ /* 0x000fe2000000000b */
[----:B------:R-:W-:-:S07]  /*1090*/  FADD R26, R7, R18 ;  /* 0x00000012071a7221 */ /* 0x000fce0000000000 */
.L_x_8:
        /* <DEDUP_REMOVED lines=8> */
[----:B0-----:R-:W-:-:S04]  /*1120*/  IMAD.WIDE R10, R7, 0x4, R10 ;  /* 0x00000004070a7825 */ /* 0x001fc800078e020a */
[C---:B------:R-:W-:Y:S02]  /*1130*/  IMAD.WIDE R12, R3.reuse, 0x4, R10 ;  /* 0x00000004030c7825 */ /* 0x040fe400078e020a */
[----:B------:R-:W2:Y:S02]  /*1140*/  LDG.E.CONSTANT R10, desc[UR8][R10.64] ;  /* 0x000000080a0a7981 */ /* 0x000ea4000c1e9900 */
[C---:B------:R-:W-:Y:S02]  /*1150*/  IMAD.WIDE R14, R3.reuse, 0x4, R12 ;  /* 0x00000004030e7825 */ /* 0x040fe400078e020c */
[----:B------:R-:W3:Y:S02]  /*1160*/  LDG.E.CONSTANT R13, desc[UR8][R12.64] ;  /* 0x000000080c0d7981 */ /* 0x000ee4000c1e9900 */
[----:B------:R-:W-:Y:S02]  /*1170*/  IMAD.WIDE R16, R3, 0x4, R14 ;  /* 0x0000000403107825 */ /* 0x000fe400078e020e */
[----:B------:R-:W4:Y:S04]  /*1180*/  LDG.E.CONSTANT R15, desc[UR8][R14.64] ;  /* 0x000000080e0f7981 */ /* 0x000f28000c1e9900 */
[----:B------:R-:W5:Y:S01]  /*1190*/  LDG.E.CONSTANT R17, desc[UR8][R16.64] ;  /* 0x0000000810117981 */ /* 0x000f62000c1e9900 */
[----:B------:R-:W-:-:S02]  /*11a0*/  IADD3 R4, PT, PT, R9, 0x1, RZ ;  /* 0x0000000109047810 */ /* 0x000fc40007ffe0ff */
[C---:B------:R-:W-:Y:S02]  /*11b0*/  IADD3 R7, PT, PT, R9.reuse, 0x2, RZ ;  /* 0x0000000209077810 */ /* 0x040fe40007ffe0ff */
[----:B------:R-:W-:Y:S02]  /*11c0*/  I2FP.F32.U32 R4, R4 ;  /* 0x0000000400047245 */ /* 0x000fe40000201000 */
[C---:B------:R-:W-:Y:S02]  /*11d0*/  IADD3 R8, PT, PT, R9.reuse, 0x3, RZ ;  /* 0x0000000309087810 */ /* 0x040fe40007ffe0ff */
[----:B------:R-:W-:Y:S02]  /*11e0*/  I2FP.F32.U32 R7, R7 ;  /* 0x0000000700077245 */ /* 0x000fe40000201000 */
[----:B------:R-:W-:Y:S02]  /*11f0*/  I2FP.F32.U32 R8, R8 ;  /* 0x0000000800087245 */ /* 0x000fe40000201000 */
[----:B------:R-:W-:Y:S01]  /*1200*/  IADD3 R9, PT, PT, R9, 0x4, RZ ;  /* 0x0000000409097810 */ /* 0x000fe20007ffe0ff */
[----:B--2---:R-:W-:Y:S01]  /*1210*/  FFMA R4, R10, R4, R27 ;  /* 0x000000040a047223 */ /* 0x004fe2000000001b */
[----:B------:R-:W-:-:S02]  /*1220*/  FADD R10, R26, R10 ;  /* 0x0000000a1a0a7221 */ /* 0x000fc40000000000 */
[----:B------:R-:W-:Y:S01]  /*1230*/  I2FP.F32.U32 R27, R9 ;  /* 0x00000009001b7245 */ /* 0x000fe20000201000 */
[----:B---3--:R-:W-:Y:S01]  /*1240*/  FFMA R4, R13, R7, R4 ;  /* 0x000000070d047223 */ /* 0x008fe20000000004 */
[----:B------:R-:W-:-:S03]  /*1250*/  FADD R10, R10, R13 ;  /* 0x0000000d0a0a7221 */ /* 0x000fc60000000000 */
[----:B----4-:R-:W-:Y:S01]  /*1260*/  FFMA R4, R15, R8, R4 ;  /* 0x000000080f047223 */ /* 0x010fe20000000004 */
[----:B------:R-:W-:-:S03]  /*1270*/  FADD R10, R10, R15 ;  /* 0x0000000f0a0a7221 */ /* 0x000fc60000000000 */
[----:B-----5:R-:W-:Y:S01]  /*1280*/  FFMA R27, R17, R27, R4 ;  /* 0x0000001b111b7223 */ /* 0x020fe20000000004 */
[----:B------:R-:W-:-:S07]  /*1290*/  FADD R26, R10, R17 ;  /* 0x000000110a1a7221 */ /* 0x000fce0000000000 */
.L_x_9:
[----:B------:R-:W-:Y:S05]  /*12a0*/  @!P1 BRA `(.L_x_5) ;  /* 0x0000000000389947 */ /* 0x000fea0003800000 */
[----:B------:R-:W0:Y:S01]  /*12b0*/  LDC.64 R10, c[0x0][0x380] ;  /* 0x0000e000ff0a7b82 */ /* 0x000e220000000a00 */
[----:B------:R-:W-:Y:S02]  /*12c0*/  IADD3 R7, PT, PT, R2, R9, RZ ;  /* 0x0000000902077210 */ /* 0x000fe40007ffe0ff */
[----:B------:R-:W-:-:S03]  /*12d0*/  IADD3 R8, PT, PT, -R5, RZ, RZ ;  /* 0x000000ff05087210 */ /* 0x000fc60007ffe1ff */
[----:B------:R-:W-:-:S07]  /*12e0*/  IMAD R7, R7, R3, R0 ;  /* 0x0000000307077224 */ /* 0x000fce00078e0200 */
.L_x_10:
[----:B0-----:R-:W-:-:S06]  /*12f0*/  IMAD.WIDE R4, R7, 0x4, R10 ;  /* 0x0000000407047825 */ /* 0x001fcc00078e020a */
[----:B------:R-:W2:Y:S01]  /*1300*/  LDG.E.CONSTANT R4, desc[UR8][R4.64] ;  /* 0x0000000804047981 */ /* 0x000ea2000c1e9900 */
[----:B------:R-:W-:Y:S02]  /*1310*/  IADD3 R8, PT, PT, R8, 0x1, RZ ;  /* 0x0000000108087810 */ /* 0x000fe40007ffe0ff */
[----:B------:R-:W-:Y:S02]  /*1320*/  IADD3 R9, PT, PT, R9, 0x1, RZ ;  /* 0x0000000109097810 */ /* 0x000fe40007ffe0ff */
[----:B------:R-:W-:Y:S02]  /*1330*/  ISETP.NE.AND P0, PT, R8, RZ, PT ;  /* 0x000000ff0800720c */ /* 0x000fe40003f05270 */
[----:B------:R-:W-:Y:S02]  /*1340*/  I2FP.F32.U32 R12, R9 ;  /* 0x00000009000c7245 */ /* 0x000fe40000201000 */
[----:B------:R-:W-:-:S03]  /*1350*/  IADD3 R7, PT, PT, R7, R3, RZ ;  /* 0x0000000307077210 */ /* 0x000fc60007ffe0ff */
[C---:B--2---:R-:W-:Y:S01]  /*1360*/  FFMA R27, R4.reuse, R12, R27 ;  /* 0x0000000c041b7223 */ /* 0x044fe2000000001b */
[----:B------:R-:W-:-:S05]  /*1370*/  FADD R26, R4, R26 ;  /* 0x0000001a041a7221 */ /* 0x000fca0000000000 */
[----:B------:R-:W-:Y:S05]  /*1380*/  @P0 BRA `(.L_x_10) ;  /* 0xfffffffc00d80947 */ /* 0x000fea000383ffff */
.L_x_5:
[----:B------:R-:W0:Y:S02]  /*1390*/  LDCU UR5, c[0x0][0x394] ;  /* 0x00007280ff0577ac */ /* 0x000e240008000800 */
[----:B0-----:R-:W-:-:S13]  /*13a0*/  ISETP.GE.AND P0, PT, R6, UR5, PT ;  /* 0x0000000506007c0c */ /* 0x001fda000bf06270 */
[----:B------:R-:W-:Y:S05]  /*13b0*/  @P0 EXIT ;  /* 0x000000000000094d */ /* 0x000fea0003800000 */
[----:B------:R-:W0:Y:S01]  /*13c0*/  LDCU UR10, c[0x0][0x398] ;  /* 0x00007300ff0a77ac */ /* 0x000e220008000800 */
[----:B------:R-:W-:Y:S01]  /*13d0*/  BSSY.RECONVERGENT B0, `(.L_x_11) ;  /* 0x0000028000007945 */ /* 0x000fe20003800200 */
[----:B------:R-:W1:Y:S01]  /*13e0*/  LDCU UR4, c[0x0][0x39c] ;  /* 0x00007380ff0477ac */ /* 0x000e620008000800 */
[----:B------:R-:W2:Y:S01]  /*13f0*/  LDCU.64 UR6, c[0x0][0x3a0] ;  /* 0x00007400ff0677ac */ /* 0x000ea20008000a00 */
[----:B0-----:R-:W-:Y:S02]  /*1400*/  IADD3 R7, PT, PT, R2, UR10, RZ ;  /* 0x0000000a02077c10 */ /* 0x001fe4000fffe0ff */
[----:B------:R-:W-:Y:S02]  /*1410*/  I2FP.F32.U32 R10, UR10 ;  /* 0x0000000a000a7c45 */ /* 0x000fe40008201000 */
[----:B------:R-:W-:-:S04]  /*1420*/  IADD3 R18, PT, PT, -R7, UR5, RZ ;  /* 0x0000000507127c10 */ /* 0x000fc8000fffe1ff */
[----:B------:R-:W-:-:S04]  /*1430*/  IADD3 R4, PT, PT, R18, 0x1, RZ ;  /* 0x0000000112047810 */ /* 0x000fc80007ffe0ff */
[----:B------:R-:W-:-:S13]  /*1440*/  LOP3.LUT P0, R12, R4, 0x3, RZ, 0xc0, !PT ;  /* 0x00000003040c7812 */ /* 0x000fda000780c0ff */
[----:B-12---:R-:W-:Y:S05]  /*1450*/  @!P0 BRA `(.L_x_12) ;  /* 0x00000000007c8947 */ /* 0x006fea0003800000 */
[----:B------:R-:W0:Y:S01]  /*1460*/  LDC.64 R4, c[0x0][0x380] ;  /* 0x0000e000ff047b82 */ /* 0x000e220000000a00 */
[----:B------:R-:W-:Y:S01]  /*1470*/  BSSY.RECONVERGENT B1, `(.L_x_13) ;  /* 0x000001c000017945 */ /* 0x000fe20003800200 */
[-CC-:B------:R-:W-:Y:S01]  /*1480*/  IMAD R11, R6, R3.reuse, R0.reuse ;  /* 0x00000003060b7224 */ /* 0x180fe200078e0200 */
[----:B------:R-:W-:Y:S01]  /*1490*/  IADD3 R6, PT, PT, -R12, RZ, RZ ;  /* 0x000000ff0c067210 */ /* 0x000fe20007ffe1ff */
[----:B------:R-:W-:-:S04]  /*14a0*/  IMAD R2, R2, R3, R0 ;  /* 0x0000000302027224 */ /* 0x000fc800078e0200 */
[----:B------:R-:W1:Y:S03]  /*14b0*/  LDC.64 R8, c[0x0][0x3a8] ;  /* 0x0000ea00ff087b82 */ /* 0x000e660000000a00 */
.L_x_14:
[----:B0-----:R-:W-:-:S06]  /*14c0*/  IMAD.WIDE R14, R11, 0x4, R4 ;  /* 0x000000040b0e7825 */ /* 0x001fcc00078e0204 */
[----:B--2---:R-:W2:Y:S01]  /*14d0*/  LDG.E.CONSTANT R14, desc[UR8][R14.64] ;  /* 0x000000080e0e7981 */ /* 0x004ea2000c1e9900 */
[----:B------:R-:W-:-:S06]  /*14e0*/  IMAD.WIDE R16, R2, 0x4, R4 ;  /* 0x0000000402107825 */ /* 0x000fcc00078e0204 */
[----:B------:R-:W3:Y:S01]  /*14f0*/  LDG.E.CONSTANT R17, desc[UR8][R16.64] ;  /* 0x0000000810117981 */ /* 0x000ee2000c1e9900 */
[----:B------:R-:W-:Y:S02]  /*1500*/  IADD3 R6, PT, PT, R6, 0x1, RZ ;  /* 0x0000000106067810 */ /* 0x000fe40007ffe0ff */
[----:B------:R-:W-:Y:S02]  /*1510*/  IADD3 R2, PT, PT, R2, R3, RZ ;  /* 0x0000000302027210 */ /* 0x000fe40007ffe0ff */
[----:B------:R-:W-:Y:S01]  /*1520*/  ISETP.NE.AND P0, PT, R6, RZ, PT ;  /* 0x000000ff0600720c */ /* 0x000fe20003f05270 */
[C---:B--2---:R-:W-:Y:S01]  /*1530*/  FADD R26, R14.reuse, R26 ;  /* 0x0000001a0e1a7221 */ /* 0x044fe20000000000 */
[----:B------:R-:W-:Y:S01]  /*1540*/  FFMA R27, R14, R10, R27 ;  /* 0x0000000a0e1b7223 */ /* 0x000fe2000000001b */
[----:B------:R-:W-:Y:S02]  /*1550*/  MOV R14, R7 ;  /* 0x00000007000e7202 */ /* 0x000fe40000000f00 */
[----:B------:R-:W-:Y:S01]  /*1560*/  FMUL R12, R26, UR4 ;  /* 0x000000041a0c7c20 */ /* 0x000fe20008400000 */
[----:B------:R-:W-:-:S03]  /*1570*/  IADD3 R7, PT, PT, R7, 0x1, RZ ;  /* 0x0000000107077810 */ /* 0x000fc60007ffe0ff */
[----:B------:R-:W-:Y:S01]  /*1580*/  FFMA R12, R27, R10, -R12 ;  /* 0x0000000a1b0c7223 */ /* 0x000fe2000000080c */
[----:B------:R-:W-:-:S03]  /*1590*/  FADD R27, -R26, R27 ;  /* 0x0000001b1a1b7221 */ /* 0x000fc60000000100 */
[----:B------:R-:W-:-:S04]  /*15a0*/  FMUL R19, R12, UR6 ;  /* 0x000000060c137c20 */ /* 0x000fc80008400000 */
[----:B------:R-:W-:Y:S01]  /*15b0*/  FFMA R12, -R19, UR4, R26 ;  /* 0x00000004130c7c23 */ /* 0x000fe2000800011a */
[----:B---3--:R-:W-:-:S03]  /*15c0*/  FADD R26, R26, -R17 ;  /* 0x800000111a1a7221 */ /* 0x008fc60000000000 */
[----:B------:R-:W-:Y:S01]  /*15d0*/  FMUL R21, R12, UR7 ;  /* 0x000000070c157c20 */ /* 0x000fe20008400000 */
[C---:B-1----:R-:W-:Y:S01]  /*15e0*/  IMAD.WIDE R12, R11.reuse, 0x4, R8 ;  /* 0x000000040b0c7825 */ /* 0x042fe200078e0208 */
[----:B------:R-:W-:-:S03]  /*15f0*/  IADD3 R11, PT, PT, R11, R3, RZ ;  /* 0x000000030b0b7210 */ /* 0x000fc60007ffe0ff */
[----:B------:R-:W-:-:S05]  /*1600*/  FFMA R21, R19, R10, R21 ;  /* 0x0000000a13157223 */ /* 0x000fca0000000015 */
[----:B------:R2:W-:Y:S01]  /*1610*/  STG.E desc[UR8][R12.64], R21 ;  /* 0x000000150c007986 */ /* 0x0005e2000c101908 */
[----:B------:R-:W-:Y:S05]  /*1620*/  @P0 BRA `(.L_x_14) ;  /* 0xfffffffc00a40947 */ /* 0x000fea000383ffff */
[----:B------:R-:W-:Y:S05]  /*1630*/  BSYNC.RECONVERGENT B1 ;  /* 0x0000000000017941 */ /* 0x000fea0003800200 */
.L_x_13:
[----:B------:R-:W-:-:S07]  /*1640*/  MOV R6, R14 ;  /* 0x0000000e00067202 */ /* 0x000fce0000000f00 */
.L_x_12:
[----:B------:R-:W-:Y:S05]  /*1650*/  BSYNC.RECONVERGENT B0 ;  /* 0x0000000000007941 */ /* 0x000fea0003800200 */
.L_x_11:
[----:B------:R-:W-:-:S13]  /*1660*/  ISETP.GE.U32.AND P0, PT, R18, 0x3, PT ;  /* 0x000000031200780c */ /* 0x000fda0003f06070 */
[----:B------:R-:W-:Y:S05]  /*1670*/  @!P0 EXIT ;  /* 0x000000000000894d */ /* 0x000fea0003800000 */
[----:B------:R-:W0:Y:S01]  /*1680*/  LDC.64 R4, c[0x0][0x380] ;  /* 0x0000e000ff047b82 */ /* 0x000e220000000a00 */
[----:B------:R-:W-:Y:S01]  /*1690*/  IADD3 R2, PT, PT, R6, -UR10, RZ ;  /* 0x8000000a06027c10 */ /* 0x000fe2000fffe0ff */
[----:B------:R-:W1:Y:S04]  /*16a0*/  LDCU UR4, c[0x0][0x39c] ;  /* 0x00007380ff0477ac */ /* 0x000e680008000800 */
[----:B------:R-:W-:Y:S01]  /*16b0*/  IMAD R7, R2, R3, R3 ;  /* 0x0000000302077224 */ /* 0x000fe200078e0203 */
[----:B------:R-:W3:Y:S01]  /*16c0*/  LDCU.64 UR6, c[0x0][0x3a0] ;  /* 0x00007400ff0677ac */ /* 0x000ee20008000a00 */
[----:B------:R-:W4:Y:S03]  /*16d0*/  LDC.64 R8, c[0x0][0x3a8] ;  /* 0x0000ea00ff087b82 */ /* 0x000f260000000a00 */
[----:B------:R-:W-:Y:S01]  /*16e0*/  IADD3 R2, PT, PT, R0, R7, RZ ;  /* 0x0000000700027210 */ /* 0x000fe20007ffe0ff */
[C---:B------:R-:W-:Y:S01]  /*16f0*/  IMAD R7, R6.reuse, R3, R0 ;  /* 0x0000000306077224 */ /* 0x040fe200078e0200 */
[----:B------:R-:W-:-:S07]  /*1700*/  IADD3 R6, PT, PT, R6, -UR5, RZ ;  /* 0x8000000506067c10 */ /* 0x000fce000fffe0ff */
.L_x_15:
[----:B0-2---:R-:W-:-:S04]  /*1710*/  IMAD.WIDE R20, R7, 0x4, R4 ;  /* 0x0000000407147825 */ /* 0x005fc800078e0204 */
[----:B------:R-:W-:Y:S01]  /*1720*/  IMAD.WIDE R16, R2, 0x4, R4 ;  /* 0x0000000402107825 */ /* 0x000fe200078e0204 */
[----:B------:R-:W2:Y:S03]  /*1730*/  LDG.E.CONSTANT R22, desc[UR8][R20.64] ;  /* 0x0000000814167981 */ /* 0x000ea6000c1e9900 */
[C---:B------:R-:W-:Y:S01]  /*1740*/  IMAD.WIDE R28, R3.reuse, 0x4, R20 ;  /* 0x00000004031c7825 */ /* 0x040fe200078e0214 */
[----:B------:R0:W5:Y:S04]  /*1750*/  LDG.E.CONSTANT R23, desc[UR8][R16.64] ;  /* 0x0000000810177981 */ /* 0x000168000c1e9900 */
[----:B------:R-:W3:Y:S01]  /*1760*/  LDG.E.CONSTANT R11, desc[UR8][R28.64] ;  /* 0x000000081c0b7981 */ /* 0x000ee2000c1e9900 */
[----:B------:R-:W-:-:S04]  /*1770*/  IMAD.WIDE R12, R3, 0x4, R28 ;  /* 0x00000004030c7825 */ /* 0x000fc800078e021c */
[C---:B0-----:R-:W-:Y:S01]  /*1780*/  IMAD.WIDE R16, R3.reuse, 0x4, R16 ;  /* 0x0000000403107825 */ /* 0x041fe200078e0210 */
[----:B------:R-:W4:Y:S04]  /*1790*/  LDG.E.CONSTANT R25, desc[UR8][R12.64] ;  /* 0x000000080c197981 */ /* 0x000f28000c1e9900 */
[----:B------:R0:W4:Y:S01]  /*17a0*/  LDG.E.CONSTANT R0, desc[UR8][R16.64] ;  /* 0x0000000810007981 */ /* 0x000122000c1e9900 */
[----:B------:R-:W-:-:S04]  /*17b0*/  IMAD.WIDE R14, R3, 0x4, R16 ;  /* 0x00000004030e7825 */ /* 0x000fc800078e0210 */
[C---:B------:R-:W-:Y:S01]  /*17c0*/  IMAD.WIDE R18, R3.reuse, 0x4, R12 ;  /* 0x0000000403127825 */ /* 0x040fe200078e020c */
[----:B------:R-:W4:Y:S05]  /*17d0*/  LDG.E.CONSTANT R24, desc[UR8][R14.64] ;  /* 0x000000080e187981 */ /* 0x000f2a000c1e9900 */
[----:B------:R1:W4:Y:S01]  /*17e0*/  LDG.E.CONSTANT R19, desc[UR8][R18.64] ;  /* 0x0000000812137981 */ /* 0x000322000c1e9900 */
[----:B------:R-:W-:-:S06]  /*17f0*/  IMAD.WIDE R20, R3, 0x4, R14 ;  /* 0x0000000403147825 */ /* 0x000fcc00078e020e */
[----:B------:R1:W4:Y:S01]  /*1800*/  LDG.E.CONSTANT R20, desc[UR8][R20.64] ;  /* 0x0000000814147981 */ /* 0x000322000c1e9900 */
[----:B------:R-:W-:-:S04]  /*1810*/  IADD3 R6, PT, PT, R6, 0x4, RZ ;  /* 0x0000000406067810 */ /* 0x000fc80007ffe0ff */
[----:B------:R-:W-:Y:S02]  /*1820*/  ISETP.NE.AND P0, PT, R6, RZ, PT ;  /* 0x000000ff0600720c */ /* 0x000fe40003f05270 */
[----:B------:R-:W-:Y:S01]  /*1830*/  LEA R2, R3, R2, 0x2 ;  /* 0x0000000203027211 */ /* 0x000fe200078e10ff */
[C---:B--2---:R-:W-:Y:S01]  /*1840*/  FADD R26, R22.reuse, R26 ;  /* 0x0000001a161a7221 */ /* 0x044fe20000000000 */
[----:B------:R-:W-:-:S03]  /*1850*/  FFMA R27, R22, R10, R27 ;  /* 0x0000000a161b7223 */ /* 0x000fc6000000001b */
[C---:B-----5:R-:W-:Y:S01]  /*1860*/  FADD R22, R26.reuse, -R23 ;  /* 0x800000171a167221 */ /* 0x060fe20000000000 */
[----:B0-----:R-:W-:-:S03]  /*1870*/  FADD R16, -R26, R27 ;  /* 0x0000001b1a107221 */ /* 0x001fc60000000100 */
[----:B---3--:R-:W-:Y:S01]  /*1880*/  FADD R17, R22, R11 ;  /* 0x0000000b16117221 */ /* 0x008fe20000000000 */
[----:B------:R-:W-:-:S04]  /*1890*/  FFMA R16, R11, R10, R16 ;  /* 0x0000000a0b107223 */ /* 0x000fc80000000010 */
[C---:B------:R-:W-:Y:S01]  /*18a0*/  FADD R12, -R17.reuse, R16 ;  /* 0x00000010110c7221 */ /* 0x040fe20000000100 */
[C---:B----4-:R-:W-:Y:S01]  /*18b0*/  FADD R22, R17.reuse, -R0 ;  /* 0x8000000011167221 */ /* 0x050fe20000000000 */
[----:B-1----:R-:W-:-:S03]  /*18c0*/  FMUL R11, R17, UR4 ;  /* 0x00000004110b7c20 */ /* 0x002fc60008400000 */
[----:B------:R-:W-:Y:S01]  /*18d0*/  FADD R23, R22, R25 ;  /* 0x0000001916177221 */ /* 0x000fe20000000000 */
[-C--:B------:R-:W-:Y:S01]  /*18e0*/  FFMA R25, R25, R10.reuse, R12 ;  /* 0x0000000a19197223 */ /* 0x080fe2000000000c */
[----:B------:R-:W-:Y:S02]  /*18f0*/  FMUL R0, R26, UR4 ;  /* 0x000000041a007c20 */ /* 0x000fe40008400000 */
[C---:B------:R-:W-:Y:S01]  /*1900*/  FADD R24, R23.reuse, -R24 ;  /* 0x8000001817187221 */ /* 0x040fe20000000000 */
[-C--:B------:R-:W-:Y:S01]  /*1910*/  FFMA R18, R16, R10.reuse, -R11 ;  /* 0x0000000a10127223 */ /* 0x080fe2000000080b */
[----:B------:R-:W-:Y:S01]  /*1920*/  FADD R16, -R23, R25 ;  /* 0x0000001917107221 */ /* 0x000fe20000000100 */
[-C--:B------:R-:W-:Y:S01]  /*1930*/  FFMA R0, R27, R10.reuse, -R0 ;  /* 0x0000000a1b007223 */ /* 0x080fe20000000800 */
[----:B------:R-:W-:Y:S01]  /*1940*/  FADD R11, R24, R19 ;  /* 0x00000013180b7221 */ /* 0x000fe20000000000 */
[----:B------:R-:W-:Y:S01]  /*1950*/  FMUL R14, R23, UR4 ;  /* 0x00000004170e7c20 */ /* 0x000fe20008400000 */
[----:B------:R-:W-:Y:S01]  /*1960*/  FFMA R27, R19, R10, R16 ;  /* 0x0000000a131b7223 */ /* 0x000fe20000000010 */
[----:B------:R-:W-:Y:S01]  /*1970*/  FMUL R19, R0, UR6 ;  /* 0x0000000600137c20 */ /* 0x000fe20008400000 */
[----:B------:R-:W-:Y:S01]  /*1980*/  FMUL R16, R11, UR4 ;  /* 0x000000040b107c20 */ /* 0x000fe20008400000 */
[----:B------:R-:W-:-:S04]  /*1990*/  IMAD.WIDE R12, R7, 0x4, R8 ;  /* 0x00000004070c7825 */ /* 0x000fc800078e0208 */
[-C--:B------:R-:W-:Y:S01]  /*19a0*/  FFMA R0, R25, R10.reuse, -R14 ;  /* 0x0000000a19007223 */ /* 0x080fe2000000080e */
[----:B------:R-:W-:Y:S01]  /*19b0*/  FFMA R26, -R19, UR4, R26 ;  /* 0x00000004131a7c23 */ /* 0x000fe2000800011a */
[----:B------:R-:W-:Y:S01]  /*19c0*/  FFMA R16, R27, R10, -R16 ;  /* 0x0000000a1b107223 */ /* 0x000fe20000000810 */
[----:B------:R-:W-:Y:S01]  /*19d0*/  FMUL R18, R18, UR6 ;  /* 0x0000000612127c20 */ /* 0x000fe20008400000 */
[----:B------:R-:W-:Y:S01]  /*19e0*/  FMUL R0, R0, UR6 ;  /* 0x0000000600007c20 */ /* 0x000fe20008400000 */
[----:B------:R-:W-:-:S04]  /*19f0*/  IMAD.WIDE R14, R3, 0x4, R12 ;  /* 0x00000004030e7825 */ /* 0x000fc800078e020c */
[----:B------:R-:W-:Y:S01]  /*1a00*/  FMUL R26, R26, UR7 ;  /* 0x000000071a1a7c20 */ /* 0x000fe20008400000 */
[----:B------:R-:W-:Y:S01]  /*1a10*/  FMUL R22, R16, UR6 ;  /* 0x0000000610167c20 */ /* 0x000fe20008400000 */
[----:B------:R-:W-:Y:S01]  /*1a20*/  FFMA R17, -R18, UR4, R17 ;  /* 0x0000000412117c23 */ /* 0x000fe20008000111 */
[----:B------:R-:W-:Y:S01]  /*1a30*/  FFMA R23, -R0, UR4, R23 ;  /* 0x0000000400177c23 */ /* 0x000fe20008000117 */
[----:B------:R-:W-:Y:S01]  /*1a40*/  FFMA R21, R19, R10, R26 ;  /* 0x0000000a13157223 */ /* 0x000fe2000000001a */
[----:B------:R-:W-:Y:S01]  /*1a50*/  FFMA R24, -R22, UR4, R11 ;  /* 0x0000000416187c23 */ /* 0x000fe2000800010b */
[----:B------:R-:W-:Y:S01]  /*1a60*/  FMUL R19, R17, UR7 ;  /* 0x0000000711137c20 */ /* 0x000fe20008400000 */
[----:B------:R-:W-:-:S04]  /*1a70*/  IMAD.WIDE R16, R3, 0x4, R14 ;  /* 0x0000000403107825 */ /* 0x000fc800078e020e */
[----:B------:R-:W-:Y:S01]  /*1a80*/  FMUL R25, R23, UR7 ;  /* 0x0000000717197c20 */ /* 0x000fe20008400000 */
[----:B------:R-:W-:Y:S01]  /*1a90*/  FMUL R29, R24, UR7 ;  /* 0x00000007181d7c20 */ /* 0x000fe20008400000 */
[-C--:B------:R-:W-:Y:S02]  /*1aa0*/  FFMA R23, R18, R10.reuse, R19 ;  /* 0x0000000a12177223 */ /* 0x080fe40000000013 */
[-C--:B------:R-:W-:Y:S01]  /*1ab0*/  FFMA R25, R0, R10.reuse, R25 ;  /* 0x0000000a00197223 */ /* 0x080fe20000000019 */
[----:B------:R-:W-:Y:S01]  /*1ac0*/  FFMA R29, R22, R10, R29 ;  /* 0x0000000a161d7223 */ /* 0x000fe2000000001d */
[----:B------:R-:W-:Y:S01]  /*1ad0*/  IMAD.WIDE R18, R3, 0x4, R16 ;  /* 0x0000000403127825 */ /* 0x000fe200078e0210 */
[----:B------:R0:W-:Y:S04]  /*1ae0*/  STG.E desc[UR8][R12.64], R21 ;  /* 0x000000150c007986 */ /* 0x0001e8000c101908 */
[----:B------:R0:W-:Y:S04]  /*1af0*/  STG.E desc[UR8][R14.64], R23 ;  /* 0x000000170e007986 */ /* 0x0001e8000c101908 */
[----:B------:R0:W-:Y:S04]  /*1b00*/  STG.E desc[UR8][R16.64], R25 ;  /* 0x0000001910007986 */ /* 0x0001e8000c101908 */
[----:B------:R0:W-:Y:S01]  /*1b10*/  STG.E desc[UR8][R18.64], R29 ;  /* 0x0000001d12007986 */ /* 0x0001e2000c101908 */
[C---:B------:R-:W-:Y:S01]  /*1b20*/  FADD R27, -R11.reuse, R27 ;  /* 0x0000001b0b1b7221 */ /* 0x040fe20000000100 */
[----:B------:R-:W-:Y:S01]  /*1b30*/  FADD R26, R11, -R20 ;  /* 0x800000140b1a7221 */ /* 0x000fe20000000000 */
[----:B------:R-:W-:Y:S01]  /*1b40*/  LEA R7, R3, R7, 0x2 ;  /* 0x0000000703077211 */ /* 0x000fe200078e10ff */
[----:B------:R-:W-:Y:S06]  /*1b50*/  @P0 BRA `(.L_x_15) ;  /* 0xfffffff800ec0947 */ /* 0x000fec000383ffff */
[----:B------:R-:W-:Y:S05]  /*1b60*/  EXIT ;  /* 0x000000000000794d */ /* 0x000fea0003800000 */
.L_x_16:
[----:B------:R-:W-:-:S00]  /*1b70*/  BRA `(.L_x_16) ;  /* 0xfffffffc00fc7947 */ /* 0x000fc0000383ffff */
[----:B------:R-:W-:-:S00]  /*1b80*/  NOP ;  /* 0x0000000000007918 */ /* 0x000fc00000000000 */
[----:B------:R-:W-:-:S00]  /*1b90*/  NOP ;  /* 0x0000000000007918 */ /* 0x000fc00000000000 */
[----:B------:R-:W-:-:S00]  /*1ba0*/  NOP ;  /* 0x0000000000007918 */ /* 0x000fc00000000000 */
[----:B------:R-:W-:-:S00]  /*1bb0*/  NOP ;  /* 0x0000000000007918 */ /* 0x000fc00000000000 */
[----:B------:R-:W-:-:S00]  /*1bc0*/  NOP ;  /* 0x0000000000007918 */ /* 0x000fc00000000000 */
[----:B------:R-:W-:-:S00]  /*1bd0*/  NOP ;  /* 0x0000000000007918 */ /* 0x000fc00000000000 */
[----:B------:R-:W-:-:S00]  /*1be0*/  NOP ;  /* 0x0000000000007918 */ /* 0x000fc00000000000 */
[----:B------:R-:W-:-:S00]  /*1bf0*/  NOP ;  /* 0x0000000000007918 */ /* 0x000fc00000000000 */
.L_x_38:


//--------------------- .text.linreg_batch_f32    --------------------------
	.section	.text.linreg_batch_f32,"ax",@progbits
	.align	128
        .global         linreg_batch_f32
        .type           linreg_batch_f32,@function
        .size           linreg_batch_f32,(.L_x_39 - linreg_batch_f32)
        .other          linreg_batch_f32,@"STO_CUDA_ENTRY STV_DEFAULT"
linreg_batch_f32:
.text.linreg_batch_f32:
[----:B------:R-:W-:Y:S01]  /*0000*/  LDC R1, c[0x0][0x37c] ;  /* 0x0000df00ff017b82 */ /* 0x000fe20000000800 */
[----:B------:R-:W0:Y:S07]  /*0010*/  S2R R3, SR_TID.X ;  /* 0x0000000000037919 */ /* 0x000e2e0000002100 */
[----:B------:R-:W0:Y:S01]  /*0020*/  S2UR UR4, SR_CTAID.X ;  /* 0x00000000000479c3 */ /* 0x000e220000002500 */
[----:B------:R-:W1:Y:S07]  /*0030*/  LDCU UR5, c[0x0][0x3ac] ;  /* 0x00007580ff0577ac */ /* 0x000e6e0008000800 */
[----:B------:R-:W0:Y:S02]  /*0040*/  LDC R8, c[0x0][0x360] ;  /* 0x0000d800ff087b82 */ /* 0x000e240000000800 */
[----:B0-----:R-:W-:-:S05]  /*0050*/  IMAD R8, R8, UR4, R3 ;  /* 0x0000000408087c24 */ /* 0x001fca000f8e0203 */
[----:B-1----:R-:W-:-:S13]  /*0060*/  ISETP.GE.AND P0, PT, R8, UR5, PT ;  /* 0x0000000508007c0c */ /* 0x002fda000bf06270 */
[----:B------:R-:W-:Y:S05]  /*0070*/  @P0 EXIT ;  /* 0x000000000000094d */ /* 0x000fea0003800000 */
[----:B------:R-:W0:Y:S01]  /*0080*/  LDC R3, c[0x0][0x3a8] ;  /* 0x0000ea00ff037b82 */ /* 0x000e220000000800 */
[----:B------:R-:W1:Y:S01]  /*0090*/  LDCU.64 UR6, c[0x0][0x358] ;  /* 0x00006b00ff0677ac */ /* 0x000e620008000a00 */
[----:B0-----:R-:W-:Y:S01]  /*00a0*/  ISETP.GE.AND P0, PT, R3, 0x1, PT ;  /* 0x000000010300780c */ /* 0x001fe20003f06270 */
[----:B------:R-:W-:-:S12]  /*00b0*/  IMAD R6, R8, R3, RZ ;  /* 0x0000000308067224 */ /* 0x000fd800078e02ff */
[----:B-1----:R-:W-:Y:S05]  /*00c0*/  @!P0 BRA `(.L_x_17) ;  /* 0x0000000000e88947 */ /* 0x002fea0003800000 */
[C---:B------:R-:W-:Y:S01]  /*00d0*/  ISETP.GE.U32.AND P1, PT, R3.reuse, 0x8, PT ;  /* 0x000000080300780c */ /* 0x040fe20003f26070 */
[----:B------:R-:W-:Y:S01]  /*00e0*/  HFMA2 R7, -RZ, RZ, 0, 0 ;  /* 0x00000000ff077431 */ /* 0x000fe200000001ff */
[----:B------:R-:W-:-:S04]  /*00f0*/  LOP3.LUT R2, R3, 0x7, RZ, 0xc0, !PT ;  /* 0x0000000703027812 */ /* 0x000fc800078ec0ff */
[----:B------:R-:W-:-:S07]  /*0100*/  ISETP.NE.AND P0, PT, R2, RZ, PT ;  /* 0x000000ff0200720c */ /* 0x000fce0003f05270 */
[----:B------:R-:W-:Y:S06]  /*0110*/  @!P1 BRA `(.L_x_18) ;  /* 0x0000000000589947 */ /* 0x000fec0003800000 */
[----:B------:R-:W0:Y:S01]  /*0120*/  LDCU.64 UR4, c[0x0][0x3b8] ;  /* 0x00007700ff0477ac */ /* 0x000e220008000a00 */
[----:B------:R-:W-:Y:S02]  /*0130*/  LOP3.LUT R7, R3, 0x7ffffff8, RZ, 0xc0, !PT ;  /* 0x7ffffff803077812 */ /* 0x000fe400078ec0ff */
[----:B------:R-:W-:Y:S02]  /*0140*/  MOV R9, R6 ;  /* 0x0000000600097202 */ /* 0x000fe40000000f00 */
[----:B------:R-:W-:Y:S01]  /*0150*/  MOV R13, 0x7fffffff ;  /* 0x7fffffff000d7802 */ /* 0x000fe20000000f00 */
[----:B------:R-:W-:Y:S01]  /*0160*/  IMAD.MOV R0, RZ, RZ, -R7 ;  /* 0x000000ffff007224 */ /* 0x000fe200078e0a07 */
[----:B0-----:R-:W-:-:S04]  /*0170*/  UIADD3 UR4, UP0, UPT, UR4, 0x10, URZ ;  /* 0x0000001004047890 */ /* 0x001fc8000ff1e0ff */
[----:B------:R-:W-:Y:S02]  /*0180*/  UIADD3.X UR5, UPT, UPT, URZ, UR5, URZ, UP0, !UPT ;  /* 0x00000005ff057290 */ /* 0x000fe400087fe4ff */
[----:B------:R-:W-:-:S04]  /*0190*/  MOV R10, UR4 ;  /* 0x00000004000a7c02 */ /* 0x000fc80008000f00 */
[----:B------:R-:W-:-:S07]  /*01a0*/  MOV R11, UR5 ;  /* 0x00000005000b7c02 */ /* 0x000fce0008000f00 */
.L_x_19:
[----:B0-----:R-:W-:Y:S01]  /*01b0*/  IMAD.WIDE R4, R9, 0x4, R10 ;  /* 0x0000000409047825 */ /* 0x001fe200078e020a */
[----:B------:R-:W-:-:S03]  /*01c0*/  IADD3 R0, PT, PT, R0, 0x8, RZ ;  /* 0x0000000800007810 */ /* 0x000fc60007ffe0ff */
[----:B------:R-:W-:Y:S01]  /*01d0*/  VIADD R9, R9, 0x8 ;  /* 0x0000000809097836 */ /* 0x000fe20000000000 */
[----:B------:R0:W-:Y:S01]  /*01e0*/  STG.E desc[UR6][R4.64+-0x10], R13 ;  /* 0xfffff00d04007986 */ /* 0x0001e2000c101906 */
[----:B------:R-:W-:-:S03]  /*01f0*/  ISETP.NE.AND P1, PT, R0, RZ, PT ;  /* 0x000000ff0000720c */ /* 0x000fc60003f25270 */
[----:B------:R0:W-:Y:S04]  /*0200*/  STG.E desc[UR6][R4.64+-0xc], R13 ;  /* 0xfffff40d04007986 */ /* 0x0001e8000c101906 */
[----:B------:R0:W-:Y:S04]  /*0210*/  STG.E desc[UR6][R4.64+-0x8], R13 ;  /* 0xfffff80d04007986 */ /* 0x0001e8000c101906 */
[----:B------:R0:W-:Y:S04]  /*0220*/  STG.E desc[UR6][R4.64+-0x4], R13 ;  /* 0xfffffc0d04007986 */ /* 0x0001e8000c101906 */
[----:B------:R0:W-:Y:S04]  /*0230*/  STG.E desc[UR6][R4.64], R13 ;  /* 0x0000000d04007986 */ /* 0x0001e8000c101906 */
[----:B------:R0:W-:Y:S04]  /*0240*/  STG.E desc[UR6][R4.64+0x4], R13 ;  /* 0x0000040d04007986 */ /* 0x0001e8000c101906 */
[----:B------:R0:W-:Y:S04]  /*0250*/  STG.E desc[UR6][R4.64+0x8], R13 ;  /* 0x0000080d04007986 */ /* 0x0001e8000c101906 */
[----:B------:R0:W-:Y:S01]  /*0260*/  STG.E desc[UR6][R4.64+0xc], R13 ;  /* 0x00000c0d04007986 */ /* 0x0001e2000c101906 */
[----:B------:R-:W-:Y:S05]  /*0270*/  @P1 BRA `(.L_x_19) ;  /* 0xfffffffc00cc1947 */ /* 0x000fea000383ffff */
.L_x_18:
[----:B------:R-:W-:Y:S05]  /*0280*/  @!P0 BRA `(.L_x_17) ;  /* 0x0000000000788947 */ /* 0x000fea0003800000 */
[----:B------:R-:W-:Y:S02]  /*0290*/  ISETP.GE.U32.AND P0, PT, R2, 0x4, PT ;  /* 0x000000040200780c */ /* 0x000fe40003f06070 */
[----:B------:R-:W-:-:S04]  /*02a0*/  LOP3.LUT R0, R3, 0x3, RZ, 0xc0, !PT ;  /* 0x0000000303007812 */ /* 0x000fc800078ec0ff */
[----:B------:R-:W-:-:S07]  /*02b0*/  ISETP.NE.AND P1, PT, R0, RZ, PT ;  /* 0x000000ff0000720c */ /* 0x000fce0003f25270 */
[----:B------:R-:W-:Y:S06]  /*02c0*/  @!P0 BRA `(.L_x_20) ;  /* 0x0000000000248947 */ /* 0x000fec0003800000 */
[----:B0-----:R-:W0:Y:S01]  /*02d0*/  LDC.64 R4, c[0x0][0x3b8] ;  /* 0x0000ee00ff047b82 */ /* 0x001e220000000a00 */
[----:B------:R-:W-:Y:S02]  /*02e0*/  IADD3 R9, PT, PT, R6, R7, RZ ;  /* 0x0000000706097210 */ /* 0x000fe40007ffe0ff */
[----:B------:R-:W-:Y:S02]  /*02f0*/  MOV R11, 0x7fffffff ;  /* 0x7fffffff000b7802 */ /* 0x000fe40000000f00 */
[----:B------:R-:W-:Y:S01]  /*0300*/  IADD3 R7, PT, PT, R7, 0x4, RZ ;  /* 0x0000000407077810 */ /* 0x000fe20007ffe0ff */
[----:B0-----:R-:W-:-:S05]  /*0310*/  IMAD.WIDE R4, R9, 0x4, R4 ;  /* 0x0000000409047825 */ /* 0x001fca00078e0204 */
[----:B------:R1:W-:Y:S04]  /*0320*/  STG.E desc[UR6][R4.64], R11 ;  /* 0x0000000b04007986 */ /* 0x0003e8000c101906 */
[----:B------:R1:W-:Y:S04]  /*0330*/  STG.E desc[UR6][R4.64+0x4], R11 ;  /* 0x0000040b04007986 */ /* 0x0003e8000c101906 */
[----:B------:R1:W-:Y:S04]  /*0340*/  STG.E desc[UR6][R4.64+0x8], R11 ;  /* 0x0000080b04007986 */ /* 0x0003e8000c101906 */
[----:B------:R1:W-:Y:S02]  /*0350*/  STG.E desc[UR6][R4.64+0xc], R11 ;  /* 0x00000c0b04007986 */ /* 0x0003e4000c101906 */
.L_x_20:
[----:B------:R-:W-:Y:S05]  /*0360*/  @!P1 BRA `(.L_x_17) ;  /* 0x0000000000409947 */ /* 0x000fea0003800000 */
[----:B------:R-:W-:Y:S02]  /*0370*/  LOP3.LUT R2, R3, 0x1, RZ, 0xc0, !PT ;  /* 0x0000000103027812 */ /* 0x000fe400078ec0ff */
[----:B------:R-:W-:Y:S02]  /*0380*/  ISETP.NE.AND P0, PT, R0, 0x1, PT ;  /* 0x000000010000780c */ /* 0x000fe40003f05270 */
[----:B------:R-:W-:-:S13]  /*0390*/  ISETP.NE.U32.AND P1, PT, R2, 0x1, PT ;  /* 0x000000010200780c */ /* 0x000fda0003f25070 */
[----:B-1----:R-:W1:Y:S01]  /*03a0*/  @!P1 LDC.64 R10, c[0x0][0x3b8] ;  /* 0x0000ee00ff0a9b82 */ /* 0x002e620000000a00 */
[----:B------:R-:W-:Y:S05]  /*03b0*/  @!P0 BRA `(.L_x_21) ;  /* 0x00000000001c8947 */ /* 0x000fea0003800000 */
[----:B0-----:R-:W0:Y:S01]  /*03c0*/  LDC.64 R4, c[0x0][0x3b8] ;  /* 0x0000ee00ff047b82 */ /* 0x001e220000000a00 */
[----:B------:R-:W-:Y:S01]  /*03d0*/  IMAD.IADD R9, R6, 0x1, R7 ;  /* 0x0000000106097824 */ /* 0x000fe200078e0207 */
[----:B------:R-:W-:Y:S02]  /*03e0*/  MOV R13, 0x7fffffff ;  /* 0x7fffffff000d7802 */ /* 0x000fe40000000f00 */
[----:B------:R-:W-:Y:S01]  /*03f0*/  IADD3 R7, PT, PT, R7, 0x2, RZ ;  /* 0x0000000207077810 */ /* 0x000fe20007ffe0ff */
[----:B0-----:R-:W-:-:S05]  /*0400*/  IMAD.WIDE R4, R9, 0x4, R4 ;  /* 0x0000000409047825 */ /* 0x001fca00078e0204 */
[----:B------:R2:W-:Y:S04]  /*0410*/  STG.E desc[UR6][R4.64], R13 ;  /* 0x0000000d04007986 */ /* 0x0005e8000c101906 */
[----:B------:R2:W-:Y:S02]  /*0420*/  STG.E desc[UR6][R4.64+0x4], R13 ;  /* 0x0000040d04007986 */ /* 0x0005e4000c101906 */
.L_x_21:
[----:B0-2---:R-:W-:Y:S01]  /*0430*/  @!P1 IADD3 R5, PT, PT, R6, R7, RZ ;  /* 0x0000000706059210 */ /* 0x005fe20007ffe0ff */
[----:B------:R-:W-:-:S04]  /*0440*/  @!P1 IMAD.MOV.U32 R7, RZ, RZ, 0x7fffffff ;  /* 0x7fffffffff079424 */ /* 0x000fc800078e00ff */
[----:B-1----:R-:W-:-:S05]  /*0450*/  @!P1 IMAD.WIDE R4, R5, 0x4, R10 ;  /* 0x0000000405049825 */ /* 0x002fca00078e020a */
[----:B------:R2:W-:Y:S02]  /*0460*/  @!P1 STG.E desc[UR6][R4.64], R7 ;  /* 0x0000000704009986 */ /* 0x0005e4000c101906 */
.L_x_17:
[----:B012---:R-:W0:Y:S02]  /*0470*/  LDC.64 R4, c[0x0][0x388] ;  /* 0x0000e200ff047b82 */ /* 0x007e240000000a00 */
[----:B0-----:R-:W-:-:S06]  /*0480*/  IMAD.WIDE R4, R8, 0x4, R4 ;  /* 0x0000000408047825 */ /* 0x001fcc00078e0204 */
[----:B------:R-:W2:Y:S02]  /*0490*/  LDG.E.CONSTANT R4, desc[UR6][R4.64] ;  /* 0x0000000604047981 */ /* 0x000ea4000c1e9900 */
[----:B--2---:R-:W-:-:S04]  /*04a0*/  ISETP.GT.AND P0, PT, R4, R3, PT ;  /* 0x000000030400720c */ /* 0x004fc80003f04270 */
[----:B------:R-:W-:-:S13]  /*04b0*/  ISETP.LT.OR P0, PT, R4, 0x1, P0 ;  /* 0x000000010400780c */ /* 0x000fda0000701670 */
[----:B------:R-:W-:Y:S05]  /*04c0*/  @P0 EXIT ;  /* 0x000000000000094d */ /* 0x000fea0003800000 */
[----:B------:R-:W0:Y:S02]  /*04d0*/  LDCU UR4, c[0x0][0x3b0] ;  /* 0x00007600ff0477ac */ /* 0x000e240008000800 */
[----:B0-----:R-:W-:-:S04]  /*04e0*/  IADD3 R5, PT, PT, R3, -UR4, RZ ;  /* 0x8000000403057c10 */ /* 0x001fc8000fffe0ff */
[----:B------:R-:W-:-:S04]  /*04f0*/  ISETP.GE.AND P0, PT, R5, R4, PT ;  /* 0x000000040500720c */ /* 0x000fc80003f06270 */
[----:B------:R-:W-:-:S04]  /*0500*/  ISETP.GT.OR P0, PT, RZ, UR4, !P0 ;  /* 0x00000004ff007c0c */ /* 0x000fc8000c704670 */
[----:B------:R-:W-:-:S13]  /*0510*/  ISETP.LE.OR P0, PT, R3, UR4, P0 ;  /* 0x0000000403007c0c */ /* 0x000fda0008703670 */
[----:B------:R-:W-:Y:S05]  /*0520*/  @P0 EXIT ;  /* 0x000000000000094d */ /* 0x000fea0003800000 */
[----:B------:R-:W0:Y:S01]  /*0530*/  LDC.64 R12, c[0x0][0x390] ;  /* 0x0000e400ff0c7b82 */ /* 0x000e220000000a00 */
[----:B------:R-:W-:Y:S01]  /*0540*/  ISETP.GE.U32.AND P0, PT, R4, 0x2, PT ;  /* 0x000000020400780c */ /* 0x000fe20003f06070 */
[----:B------:R-:W-:Y:S01]  /*0550*/  UIADD3 UR4, UPT, UPT, UR4, -0x1, URZ ;  /* 0xffffffff04047890 */ /* 0x000fe2000fffe0ff */
[----:B------:R-:W-:Y:S01]  /*0560*/  BSSY.RECONVERGENT B0, `(.L_x_22) ;  /* 0x00000e0000007945 */ /* 0x000fe20003800200 */
[----:B------:R-:W-:-:S04]  /*0570*/  HFMA2 R0, -RZ, RZ, 0, 0 ;  /* 0x00000000ff007431 */ /* 0x000fc800000001ff */
[----:B------:R-:W1:Y:S01]  /*0580*/  LDC.64 R10, c[0x0][0x398] ;  /* 0x0000e600ff0a7b82 */ /* 0x000e620000000a00 */
[----:B------:R-:W-:-:S07]  /*0590*/  MOV R5, UR4 ;  /* 0x0000000400057c02 */ /* 0x000fce0008000f00 */
[----:B------:R-:W2:Y:S01]  /*05a0*/  LDC.64 R2, c[0x0][0x3a0] ;  /* 0x0000e800ff027b82 */ /* 0x000ea20000000a00 */
[----:B0-----:R-:W-:-:S04]  /*05b0*/  IMAD.WIDE R12, R8, 0x4, R12 ;  /* 0x00000004080c7825 */ /* 0x001fc800078e020c */
[----:B-1----:R-:W-:-:S04]  /*05c0*/  IMAD.WIDE R10, R8, 0x4, R10 ;  /* 0x00000004080a7825 */ /* 0x002fc800078e020a */
[----:B--2---:R-:W-:Y:S01]  /*05d0*/  IMAD.WIDE R8, R8, 0x4, R2 ;  /* 0x0000000408087825 */ /* 0x004fe200078e0202 */
[----:B------:R-:W-:-:S03]  /*05e0*/  MOV R2, RZ ;  /* 0x000000ff00027202 */ /* 0x000fc60000000f00 */
[----:B------:R-:W-:Y:S01]  /*05f0*/  VIADD R3, R4, UR4 ;  /* 0x0000000404037c36 */ /* 0x000fe20008000000 */
[----:B------:R-:W-:Y:S06]  /*0600*/  @!P0 BRA `(.L_x_23) ;  /* 0x0000000c00548947 */ /* 0x000fec0003800000 */
[C---:B------:R-:W-:Y:S01]  /*0610*/  IADD3 R0, PT, PT, R4.reuse, -0x2, RZ ;  /* 0xfffffffe04007810 */ /* 0x040fe20007ffe0ff */
[----:B------:R-:W-:Y:S01]  /*0620*/  BSSY.RECONVERGENT B1, `(.L_x_24) ;  /* 0x0000065000017945 */ /* 0x000fe20003800200 */
[----:B------:R-:W-:Y:S01]  /*0630*/  IADD3 R16, PT, PT, R4, -0x1, RZ ;  /* 0xffffffff04107810 */ /* 0x000fe20007ffe0ff */
[----:B------:R-:W-:Y:S01]  /*0640*/  IMAD.MOV.U32 R2, RZ, RZ, RZ ;  /* 0x000000ffff027224 */ /* 0x000fe200078e00ff */
[----:B------:R-:W-:Y:S02]  /*0650*/  ISETP.GE.U32.AND P1, PT, R0, 0xf, PT ;  /* 0x0000000f0000780c */ /* 0x000fe40003f26070 */
[----:B------:R-:W-:Y:S02]  /*0660*/  LOP3.LUT R23, R16, 0xf, RZ, 0xc0, !PT ;  /* 0x0000000f10177812 */ /* 0x000fe400078ec0ff */
[----:B------:R-:W-:Y:S02]  /*0670*/  MOV R7, RZ ;  /* 0x000000ff00077202 */ /* 0x000fe40000000f00 */
[----:B------:R-:W-:-:S02]  /*0680*/  ISETP.NE.AND P0, PT, R23, RZ, PT ;  /* 0x000000ff1700720c */ /* 0x000fc40003f05270 */
[----:B------:R-:W-:-:S05]  /*0690*/  MOV R0, RZ ;  /* 0x000000ff00007202 */ /* 0x000fca0000000f00 */
[----:B------:R-:W-:Y:S06]  /*06a0*/  @!P1 BRA `(.L_x_25) ;  /* 0x0000000400709947 */ /* 0x000fec0003800000 */
[----:B------:R-:W0:Y:S01]  /*06b0*/  LDCU UR4, c[0x0][0x3b0] ;  /* 0x00007600ff0477ac */ /* 0x000e220008000800 */
[----:B------:R-:W-:Y:S01]  /*06c0*/  LOP3.LUT R7, R16, 0xfffffff0, RZ, 0xc0, !PT ;  /* 0xfffffff010077812 */ /* 0x000fe200078ec0ff */
[----:B------:R-:W-:Y:S02]  /*06d0*/  HFMA2 R2, -RZ, RZ, 0, 0 ;  /* 0x00000000ff027431 */ /* 0x000fe400000001ff */
[----:B------:R-:W-:Y:S01]  /*06e0*/  IMAD.MOV.U32 R22, RZ, RZ, 0x8 ;  /* 0x00000008ff167424 */ /* 0x000fe200078e00ff */
[----:B------:R-:W-:Y:S02]  /*06f0*/  IADD3 R24, PT, PT, -R7, RZ, RZ ;  /* 0x000000ff07187210 */ /* 0x000fe40007ffe1ff */
[----:B0-----:R-:W-:-:S07]  /*0700*/  MOV R17, UR4 ;  /* 0x0000000400117c02 */ /* 0x001fce0008000f00 */
.L_x_26:
[----:B------:R-:W0:Y:S02]  /*0710*/  LDC.64 R14, c[0x0][0x380] ;  /* 0x0000e000ff0e7b82 */ /* 0x000e240000000a00 */
[----:B0-----:R-:W-:-:S05]  /*0720*/  IMAD.WIDE.U32 R14, R17, 0x4, R14 ;  /* 0x00000004110e7825 */ /* 0x001fca00078e000e */
[----:B------:R-:W2:Y:S04]  /*0730*/  LDG.E.CONSTANT R25, desc[UR6][R14.64] ;  /* 0x000000060e197981 */ /* 0x000ea8000c1e9900 */
[----:B------:R-:W3:Y:S04]  /*0740*/  LDG.E.CONSTANT R21, desc[UR6][R14.64+0x4] ;  /* 0x000004060e157981 */ /* 0x000ee8000c1e9900 */
[----:B------:R-:W4:Y:S04]  /*0750*/  LDG.E.CONSTANT R20, desc[UR6][R14.64+0x8] ;  /* 0x000008060e147981 */ /* 0x000f28000c1e9900 */
[----:B------:R-:W5:Y:S04]  /*0760*/  LDG.E.CONSTANT R19, desc[UR6][R14.64+0xc] ;  /* 0x00000c060e137981 */ /* 0x000f68000c1e9900 */
[----:B------:R-:W5:Y:S01]  /*0770*/  LDG.E.CONSTANT R18, desc[UR6][R14.64+0x10] ;  /* 0x000010060e127981 */ /* 0x000f62000c1e9900 */
[----:B------:R-:W-:-:S04]  /*0780*/  IADD3 R26, PT, PT, R22, -0x7, RZ ;  /* 0xfffffff9161a7810 */ /* 0x000fc80007ffe0ff */
[----:B------:R-:W-:-:S05]  /*0790*/  I2FP.F32.U32 R26, R26 ;  /* 0x0000001a001a7245 */ /* 0x000fca0000201000 */
[C---:B--2---:R-:W-:Y:S01]  /*07a0*/  FFMA R26, R25.reuse, R26, R2 ;  /* 0x0000001a191a7223 */ /* 0x044fe20000000002 */
[----:B------:R-:W-:Y:S02]  /*07b0*/  VIADD R2, R22, 0xfffffffa ;  /* 0xfffffffa16027836 */ /* 0x000fe40000000000 */
[----:B------:R-:W-:-:S03]  /*07c0*/  FADD R0, R25, R0 ;  /* 0x0000000019007221 */ /* 0x000fc60000000000 */
[----:B------:R-:W-:Y:S02]  /*07d0*/  I2FP.F32.U32 R25, R2 ;  /* 0x0000000200197245 */ /* 0x000fe40000201000 */
[----:B------:R-:W2:Y:S03]  /*07e0*/  LDG.E.CONSTANT R2, desc[UR6][R14.64+0x14] ;  /* 0x000014060e027981 */ /* 0x000ea6000c1e9900 */
[----:B---3--:R-:W-:Y:S01]  /*07f0*/  FFMA R27, R21, R25, R26 ;  /* 0x00000019151b7223 */ /* 0x008fe2000000001a */
[----:B------:R-:W-:Y:S01]  /*0800*/  FADD R25, R0, R21 ;  /* 0x0000001500197221 */ /* 0x000fe20000000000 */
[----:B------:R-:W-:Y:S01]  /*0810*/  IADD3 R0, PT, PT, R22, -0x5, RZ ;  /* 0xfffffffb16007810 */ /* 0x000fe20007ffe0ff */
[----:B------:R-:W3:Y:S03]  /*0820*/  LDG.E.CONSTANT R21, desc[UR6][R14.64+0x18] ;  /* 0x000018060e157981 */ /* 0x000ee6000c1e9900 */
[----:B------:R-:W-:-:S05]  /*0830*/  I2FP.F32.U32 R0, R0 ;  /* 0x0000000000007245 */ /* 0x000fca0000201000 */
[----:B----4-:R-:W-:Y:S01]  /*0840*/  FFMA R26, R20, R0, R27 ;  /* 0x00000000141a7223 */ /* 0x010fe2000000001b */
[----:B------:R-:W-:Y:S01]  /*0850*/  FADD R0, R25, R20 ;  /* 0x0000001419007221 */ /* 0x000fe20000000000 */
[----:B------:R-:W-:Y:S01]  /*0860*/  IADD3 R25, PT, PT, R22, -0x4, RZ ;  /* 0xfffffffc16197810 */ /* 0x000fe20007ffe0ff */
[----:B------:R-:W4:Y:S03]  /*0870*/  LDG.E.CONSTANT R20, desc[UR6][R14.64+0x1c] ;  /* 0x00001c060e147981 */ /* 0x000f26000c1e9900 */
[----:B------:R-:W-:-:S05]  /*0880*/  I2FP.F32.U32 R25, R25 ;  /* 0x0000001900197245 */ /* 0x000fca0000201000 */
[----:B-----5:R-:W-:Y:S01]  /*0890*/  FFMA R27, R19, R25, R26 ;  /* 0x00000019131b7223 */ /* 0x020fe2000000001a */
[----:B------:R-:W-:Y:S02]  /*08a0*/  FADD R25, R0, R19 ;  /* 0x0000001300197221 */ /* 0x000fe40000000000 */
[----:B------:R-:W5:Y:S01]  /*08b0*/  LDG.E.CONSTANT R19, desc[UR6][R14.64+0x20] ;  /* 0x000020060e137981 */ /* 0x000f62000c1e9900 */
[----:B------:R-:W-:-:S04]  /*08c0*/  IADD3 R0, PT, PT, R22, -0x3, RZ ;  /* 0xfffffffd16007810 */ /* 0x000fc80007ffe0ff */
[----:B------:R-:W-:-:S05]  /*08d0*/  I2FP.F32.U32 R0, R0 ;  /* 0x0000000000007245 */ /* 0x000fca0000201000 */
[----:B------:R-:W-:Y:S02]  /*08e0*/  FFMA R27, R18, R0, R27 ;  /* 0x00000000121b7223 */ /* 0x000fe4000000001b */
[----:B------:R-:W5:Y:S01]  /*08f0*/  LDG.E.CONSTANT R0, desc[UR6][R14.64+0x24] ;  /* 0x000024060e007981 */ /* 0x000f62000c1e9900 */
[----:B------:R-:W-:Y:S01]  /*0900*/  FADD R25, R25, R18 ;  /* 0x0000001219197221 */ /* 0x000fe20000000000 */
[----:B------:R-:W-:-:S05]  /*0910*/  VIADD R18, R22, 0xfffffffe ;  /* 0xfffffffe16127836 */ /* 0x000fca0000000000 */
[----:B------:R-:W-:-:S05]  /*0920*/  I2FP.F32.U32 R18, R18 ;  /* 0x0000001200127245 */ /* 0x000fca0000201000 */
[----:B--2---:R-:W-:Y:S01]  /*0930*/  FFMA R18, R2, R18, R27 ;  /* 0x0000001202127223 */ /* 0x004fe2000000001b */
[----:B------:R-:W-:Y:S01]  /*0940*/  FADD R2, R25, R2 ;  /* 0x0000000219027221 */ /* 0x000fe20000000000 */
[----:B------:R-:W-:-:S04]  /*0950*/  IADD3 R25, PT, PT, R22, -0x1, RZ ;  /* 0xffffffff16197810 */ /* 0x000fc80007ffe0ff */
[----:B------:R-:W-:-:S05]  /*0960*/  I2FP.F32.U32 R25, R25 ;  /* 0x0000001900197245 */ /* 0x000fca0000201000 */
[----:B---3--:R-:W-:Y:S01]  /*0970*/  FFMA R25, R21, R25, R18 ;  /* 0x0000001915197223 */ /* 0x008fe20000000012 */
[----:B------:R-:W-:Y:S01]  /*0980*/  FADD R21, R2, R21 ;  /* 0x0000001502157221 */ /* 0x000fe20000000000 */
[----:B------:R-:W-:Y:S01]  /*0990*/  I2FP.F32.U32 R18, R22 ;  /* 0x0000001600127245 */ /* 0x000fe20000201000 */
[----:B------:R-:W2:Y:S04]  /*09a0*/  LDG.E.CONSTANT R2, desc[UR6][R14.64+0x28] ;  /* 0x000028060e027981 */ /* 0x000ea8000c1e9900 */
[----:B----4-:R-:W-:Y:S01]  /*09b0*/  FFMA R26, R20, R18, R25 ;  /* 0x00000012141a7223 */ /* 0x010fe20000000019 */
[----:B------:R-:W-:Y:S01]  /*09c0*/  IADD3 R18, PT, PT, R22, 0x1, RZ ;  /* 0x0000000116127810 */ /* 0x000fe20007ffe0ff */
[----:B------:R-:W-:-:S03]  /*09d0*/  FADD R20, R21, R20 ;  /* 0x0000001415147221 */ /* 0x000fc60000000000 */
[----:B------:R-:W-:Y:S02]  /*09e0*/  I2FP.F32.U32 R21, R18 ;  /* 0x0000001200157245 */ /* 0x000fe40000201000 */
[----:B------:R-:W3:Y:S03]  /*09f0*/  LDG.E.CONSTANT R18, desc[UR6][R14.64+0x2c] ;  /* 0x00002c060e127981 */ /* 0x000ee6000c1e9900 */
[----:B-----5:R-:W-:Y:S01]  /*0a00*/  FFMA R27, R19, R21, R26 ;  /* 0x00000015131b7223 */ /* 0x020fe2000000001a */
[----:B------:R-:W-:Y:S01]  /*0a10*/  IADD3 R21, PT, PT, R22, 0x2, RZ ;  /* 0x0000000216157810 */ /* 0x000fe20007ffe0ff */
[----:B------:R-:W-:Y:S01]  /*0a20*/  FADD R19, R20, R19 ;  /* 0x0000001314137221 */ /* 0x000fe20000000000 */
[----:B------:R-:W4:Y:S04]  /*0a30*/  LDG.E.CONSTANT R26, desc[UR6][R14.64+0x3c] ;  /* 0x00003c060e1a7981 */ /* 0x000f28000c1e9900 */
[----:B------:R-:W5:Y:S01]  /*0a40*/  LDG.E.CONSTANT R20, desc[UR6][R14.64+0x30] ;  /* 0x000030060e147981 */ /* 0x000f62000c1e9900 */
[----:B------:R-:W-:-:S03]  /*0a50*/  I2FP.F32.U32 R25, R21 ;  /* 0x0000001500197245 */ /* 0x000fc60000201000 */
[----:B------:R-:W4:Y:S02]  /*0a60*/  LDG.E.CONSTANT R21, desc[UR6][R14.64+0x34] ;  /* 0x000034060e157981 */ /* 0x000f24000c1e9900 */
[----:B------:R-:W-:Y:S02]  /*0a70*/  FFMA R27, R0, R25, R27 ;  /* 0x00000019001b7223 */ /* 0x000fe4000000001b */
[----:B------:R0:W4:Y:S01]  /*0a80*/  LDG.E.CONSTANT R25, desc[UR6][R14.64+0x38] ;  /* 0x000038060e197981 */ /* 0x000122000c1e9900 */
[----:B------:R-:W-:Y:S01]  /*0a90*/  FADD R19, R19, R0 ;  /* 0x0000000013137221 */ /* 0x000fe20000000000 */
[----:B------:R-:W-:-:S04]  /*0aa0*/  IADD3 R0, PT, PT, R22, 0x3, RZ ;  /* 0x0000000316007810 */ /* 0x000fc80007ffe0ff */
[----:B------:R-:W-:Y:S01]  /*0ab0*/  I2FP.F32.U32 R0, R0 ;  /* 0x0000000000007245 */ /* 0x000fe20000201000 */
[----:B------:R-:W-:Y:S01]  /*0ac0*/  VIADD R24, R24, 0x10 ;  /* 0x0000001018187836 */ /* 0x000fe20000000000 */
[----:B0-----:R-:W-:-:S04]  /*0ad0*/  IADD3 R14, PT, PT, R22, 0x7, RZ ;  /* 0x00000007160e7810 */ /* 0x001fc80007ffe0ff */
[----:B------:R-:W-:Y:S02]  /*0ae0*/  ISETP.NE.AND P1, PT, R24, RZ, PT ;  /* 0x000000ff1800720c */ /* 0x000fe40003f25270 */
[----:B------:R-:W-:Y:S02]  /*0af0*/  I2FP.F32.U32 R14, R14 ;  /* 0x0000000e000e7245 */ /* 0x000fe40000201000 */
[----:B------:R-:W-:Y:S01]  /*0b00*/  IADD3 R17, PT, PT, R17, 0x10, RZ ;  /* 0x0000001011117810 */ /* 0x000fe20007ffe0ff */
[----:B--2---:R-:W-:Y:S01]  /*0b10*/  FFMA R27, R2, R0, R27 ;  /* 0x00000000021b7223 */ /* 0x004fe2000000001b */
[C---:B------:R-:W-:Y:S02]  /*0b20*/  VIADD R0, R22.reuse, 0x4 ;  /* 0x0000000416007836 */ /* 0x040fe40000000000 */
[----:B------:R-:W-:Y:S01]  /*0b30*/  FADD R19, R19, R2 ;  /* 0x0000000213137221 */ /* 0x000fe20000000000 */
[----:B------:R-:W-:Y:S02]  /*0b40*/  IADD3 R2, PT, PT, R22, 0x5, RZ ;  /* 0x0000000516027810 */ /* 0x000fe40007ffe0ff */
[----:B------:R-:W-:-:S02]  /*0b50*/  I2FP.F32.U32 R0, R0 ;  /* 0x0000000000007245 */ /* 0x000fc40000201000 */
[----:B------:R-:W-:-:S03]  /*0b60*/  I2FP.F32.U32 R2, R2 ;  /* 0x0000000200027245 */ /* 0x000fc60000201000 */
[----:B---3--:R-:W-:Y:S01]  /*0b70*/  FFMA R27, R18, R0, R27 ;  /* 0x00000000121b7223 */ /* 0x008fe2000000001b */
[----:B------:R-:W-:Y:S01]  /*0b80*/  IADD3 R0, PT, PT, R22, 0x6, RZ ;  /* 0x0000000616007810 */ /* 0x000fe20007ffe0ff */
[----:B------:R-:W-:-:S03]  /*0b90*/  FADD R19, R19, R18 ;  /* 0x0000001213137221 */ /* 0x000fc60000000000 */
[----:B------:R-:W-:Y:S01]  /*0ba0*/  I2FP.F32.U32 R0, R0 ;  /* 0x0000000000007245 */ /* 0x000fe20000201000 */
[----:B-----5:R-:W-:Y:S01]  /*0bb0*/  FFMA R2, R20, R2, R27 ;  /* 0x0000000214027223 */ /* 0x020fe2000000001b */
[----:B------:R-:W-:-:S03]  /*0bc0*/  FADD R20, R19, R20 ;  /* 0x0000001413147221 */ /* 0x000fc60000000000 */
[----:B----4-:R-:W-:Y:S01]  /*0bd0*/  FFMA R2, R21, R0, R2 ;  /* 0x0000000015027223 */ /* 0x010fe20000000002 */
[----:B------:R-:W-:Y:S01]  /*0be0*/  IADD3 R0, PT, PT, R22, 0x8, RZ ;  /* 0x0000000816007810 */ /* 0x000fe20007ffe0ff */
[----:B------:R-:W-:Y:S02]  /*0bf0*/  FADD R20, R20, R21 ;  /* 0x0000001514147221 */ /* 0x000fe40000000000 */
[----:B------:R-:W-:Y:S01]  /*0c00*/  FFMA R15, R25, R14, R2 ;  /* 0x0000000e190f7223 */ /* 0x000fe20000000002 */
[----:B------:R-:W-:Y:S01]  /*0c10*/  I2FP.F32.U32 R0, R0 ;  /* 0x0000000000007245 */ /* 0x000fe20000201000 */
[----:B------:R-:W-:Y:S01]  /*0c20*/  FADD R25, R20, R25 ;  /* 0x0000001914197221 */ /* 0x000fe20000000000 */
[----:B------:R-:W-:-:S03]  /*0c30*/  IADD3 R22, PT, PT, R22, 0x10, RZ ;  /* 0x0000001016167810 */ /* 0x000fc60007ffe0ff */
[----:B------:R-:W-:Y:S01]  /*0c40*/  FFMA R2, R26, R0, R15 ;  /* 0x000000001a027223 */ /* 0x000fe2000000000f */
[----:B------:R-:W-:Y:S01]  /*0c50*/  FADD R0, R25, R26 ;  /* 0x0000001a19007221 */ /* 0x000fe20000000000 */
[----:B------:R-:W-:Y:S06]  /*0c60*/  @P1 BRA `(.L_x_26) ;  /* 0xfffffff800a81947 */ /* 0x000fec000383ffff */
.L_x_25:
[----:B------:R-:W-:Y:S05]  /*0c70*/  BSYNC.RECONVERGENT B1 ;  /* 0x0000000000017941 */ /* 0x000fea0003800200 */
.L_x_24:
[----:B------:R-:W-:Y:S05]  /*0c80*/  @!P0 BRA `(.L_x_23) ;  /* 0x0000000400b48947 */ /* 0x000fea0003800000 */
[----:B------:R-:W-:Y:S01]  /*0c90*/  ISETP.GE.U32.AND P1, PT, R23, 0x8, PT ;  /* 0x000000081700780c */ /* 0x000fe20003f26070 */
[----:B------:R-:W-:Y:S01]  /*0ca0*/  BSSY.RECONVERGENT B1, `(.L_x_27) ;  /* 0x0000035000017945 */ /* 0x000fe20003800200 */
[----:B------:R-:W-:-:S04]  /*0cb0*/  LOP3.LUT R25, R16, 0x7, RZ, 0xc0, !PT ;  /* 0x0000000710197812 */ /* 0x000fc800078ec0ff */
[----:B------:R-:W-:-:S07]  /*0cc0*/  ISETP.NE.AND P0, PT, R25, RZ, PT ;  /* 0x000000ff1900720c */ /* 0x000fce0003f05270 */
[----:B------:R-:W-:Y:S06]  /*0cd0*/  @!P1 BRA `(.L_x_28) ;  /* 0x0000000000c49947 */ /* 0x000fec0003800000 */
[----:B------:R-:W0:Y:S01]  /*0ce0*/  LDC.64 R14, c[0x0][0x380] ;  /* 0x0000e000ff0e7b82 */ /* 0x000e220000000a00 */
[----:B------:R-:W1:Y:S01]  /*0cf0*/  LDCU UR8, c[0x0][0x3b0] ;  /* 0x00007600ff0877ac */ /* 0x000e620008000800 */
[----:B------:R-:W2:Y:S01]  /*0d00*/  LDCU.64 UR4, c[0x0][0x380] ;  /* 0x00007000ff0477ac */ /* 0x000ea20008000a00 */
[C---:B-1----:R-:W-:Y:S02]  /*0d10*/  IADD3 R27, PT, PT, R7.reuse, UR8, RZ ;  /* 0x00000008071b7c10 */ /* 0x042fe4000fffe0ff */
[----:B------:R-:W-:-:S03]  /*0d20*/  IADD3 R17, P1, PT, R7, UR8, RZ ;  /* 0x0000000807117c10 */ /* 0x000fc6000ff3e0ff */
[----:B0-----:R-:W-:Y:S01]  /*0d30*/  IMAD.WIDE.U32 R26, R27, 0x4, R14 ;  /* 0x000000041b1a7825 */ /* 0x001fe200078e000e */
[----:B------:R-:W-:Y:S02]  /*0d40*/  IADD3.X R18, PT, PT, RZ, RZ, RZ, P1, !PT ;  /* 0x000000ffff127210 */ /* 0x000fe40000ffe4ff */
[C---:B--2---:R-:W-:Y:S02]  /*0d50*/  LEA R14, P1, R17.reuse, UR4, 0x2 ;  /* 0x00000004110e7c11 */ /* 0x044fe4000f8210ff */
[----:B------:R0:W2:Y:S02]  /*0d60*/  LDG.E.CONSTANT R23, desc[UR6][R26.64] ;  /* 0x000000061a177981 */ /* 0x0000a4000c1e9900 */
[----:B------:R-:W-:-:S05]  /*0d70*/  LEA.HI.X R15, R17, UR5, R18, 0x2, P1 ;  /* 0x00000005110f7c11 */ /* 0x000fca00088f1412 */
[----:B------:R-:W3:Y:S04]  /*0d80*/  LDG.E.CONSTANT R22, desc[UR6][R14.64+0x4] ;  /* 0x000004060e167981 */ /* 0x000ee8000c1e9900 */
[----:B------:R-:W4:Y:S04]  /*0d90*/  LDG.E.CONSTANT R21, desc[UR6][R14.64+0x8] ;  /* 0x000008060e157981 */ /* 0x000f28000c1e9900 */
[----:B------:R-:W5:Y:S04]  /*0da0*/  LDG.E.CONSTANT R20, desc[UR6][R14.64+0xc] ;  /* 0x00000c060e147981 */ /* 0x000f68000c1e9900 */
[----:B------:R-:W5:Y:S04]  /*0db0*/  LDG.E.CONSTANT R17, desc[UR6][R14.64+0x10] ;  /* 0x000010060e117981 */ /* 0x000f68000c1e9900 */
[----:B------:R-:W5:Y:S04]  /*0dc0*/  LDG.E.CONSTANT R19, desc[UR6][R14.64+0x14] ;  /* 0x000014060e137981 */ /* 0x000f68000c1e9900 */
[----:B------:R-:W5:Y:S04]  /*0dd0*/  LDG.E.CONSTANT R18, desc[UR6][R14.64+0x18] ;  /* 0x000018060e127981 */ /* 0x000f68000c1e9900 */
[----:B------:R1:W5:Y:S01]  /*0de0*/  LDG.E.CONSTANT R24, desc[UR6][R14.64+0x1c] ;  /* 0x00001c060e187981 */ /* 0x000362000c1e9900 */
[C---:B------:R-:W-:Y:S01]  /*0df0*/  VIADD R28, R7.reuse, 0x1 ;  /* 0x00000001071c7836 */ /* 0x040fe20000000000 */
[----:B------:R-:W-:-:S04]  /*0e00*/  IADD3 R29, PT, PT, R7, 0x2, RZ ;  /* 0x00000002071d7810 */ /* 0x000fc80007ffe0ff */
[----:B------:R-:W-:Y:S02]  /*0e10*/  I2FP.F32.U32 R28, R28 ;  /* 0x0000001c001c7245 */ /* 0x000fe40000201000 */
[----:B------:R-:W-:Y:S02]  /*0e20*/  I2FP.F32.U32 R29, R29 ;  /* 0x0000001d001d7245 */ /* 0x000fe40000201000 */
[C---:B0-----:R-:W-:Y:S02]  /*0e30*/  IADD3 R26, PT, PT, R7.reuse, 0x4, RZ ;  /* 0x00000004071a7810 */ /* 0x041fe40007ffe0ff */
[----:B-1----:R-:W-:Y:S02]  /*0e40*/  IADD3 R14, PT, PT, R7, 0x5, RZ ;  /* 0x00000005070e7810 */ /* 0x002fe40007ffe0ff */
[----:B------:R-:W-:Y:S02]  /*0e50*/  I2FP.F32.U32 R26, R26 ;  /* 0x0000001a001a7245 */ /* 0x000fe40000201000 */
[----:B------:R-:W-:Y:S01]  /*0e60*/  I2FP.F32.U32 R14, R14 ;  /* 0x0000000e000e7245 */ /* 0x000fe20000201000 */
[----:B--2---:R-:W-:Y:S01]  /*0e70*/  FFMA R27, R23, R28, R2 ;  /* 0x0000001c171b7223 */ /* 0x004fe20000000002 */
[----:B------:R-:W-:Y:S01]  /*0e80*/  IADD3 R2, PT, PT, R7, 0x3, RZ ;  /* 0x0000000307027810 */ /* 0x000fe20007ffe0ff */
[----:B------:R-:W-:-:S03]  /*0e90*/  FADD R23, R0, R23 ;  /* 0x0000001700177221 */ /* 0x000fc60000000000 */
[----:B------:R-:W-:Y:S01]  /*0ea0*/  I2FP.F32.U32 R2, R2 ;  /* 0x0000000200027245 */ /* 0x000fe20000201000 */
[----:B---3--:R-:W-:Y:S01]  /*0eb0*/  FFMA R0, R22, R29, R27 ;  /* 0x0000001d16007223 */ /* 0x008fe2000000001b */
[----:B------:R-:W-:-:S03]  /*0ec0*/  FADD R22, R23, R22 ;  /* 0x0000001617167221 */ /* 0x000fc60000000000 */
[----:B----4-:R-:W-:Y:S01]  /*0ed0*/  FFMA R15, R21, R2, R0 ;  /* 0x00000002150f7223 */ /* 0x010fe20000000000 */
[----:B------:R-:W-:Y:S01]  /*0ee0*/  FADD R21, R22, R21 ;  /* 0x0000001516157221 */ /* 0x000fe20000000000 */
[----:B------:R-:W-:Y:S02]  /*0ef0*/  VIADD R0, R7, 0x6 ;  /* 0x0000000607007836 */ /* 0x000fe40000000000 */
[----:B-----5:R-:W-:Y:S01]  /*0f00*/  FFMA R26, R20, R26, R15 ;  /* 0x0000001a141a7223 */ /* 0x020fe2000000000f */
[----:B------:R-:W-:Y:S01]  /*0f10*/  FADD R20, R21, R20 ;  /* 0x0000001415147221 */ /* 0x000fe20000000000 */
[----:B------:R-:W-:Y:S02]  /*0f20*/  IADD3 R2, PT, PT, R7, 0x7, RZ ;  /* 0x0000000707027810 */ /* 0x000fe40007ffe0ff */
[----:B------:R-:W-:Y:S01]  /*0f30*/  I2FP.F32.U32 R0, R0 ;  /* 0x0000000000007245 */ /* 0x000fe20000201000 */
[----:B------:R-:W-:Y:S01]  /*0f40*/  FFMA R14, R17, R14, R26 ;  /* 0x0000000e110e7223 */ /* 0x000fe2000000001a */
[----:B------:R-:W-:Y:S01]  /*0f50*/  FADD R20, R20, R17 ;  /* 0x0000001114147221 */ /* 0x000fe20000000000 */
[----:B------:R-:W-:-:S02]  /*0f60*/  I2FP.F32.U32 R2, R2 ;  /* 0x0000000200027245 */ /* 0x000fc40000201000 */
[----:B------:R-:W-:Y:S01]  /*0f70*/  IADD3 R7, PT, PT, R7, 0x8, RZ ;  /* 0x0000000807077810 */ /* 0x000fe20007ffe0ff */
[----:B------:R-:W-:Y:S01]  /*0f80*/  FFMA R15, R19, R0, R14 ;  /* 0x00000000130f7223 */ /* 0x000fe2000000000e */
[----:B------:R-:W-:Y:S02]  /*0f90*/  FADD R19, R20, R19 ;  /* 0x0000001314137221 */ /* 0x000fe40000000000 */
[----:B------:R-:W-:Y:S01]  /*0fa0*/  I2FP.F32.U32 R0, R7 ;  /* 0x0000000700007245 */ /* 0x000fe20000201000 */
[----:B------:R-:W-:Y:S01]  /*0fb0*/  FFMA R15, R18, R2, R15 ;  /* 0x00000002120f7223 */ /* 0x000fe2000000000f */
[----:B------:R-:W-:-:S03]  /*0fc0*/  FADD R19, R19, R18 ;  /* 0x0000001213137221 */ /* 0x000fc60000000000 */
[----:B------:R-:W-:Y:S01]  /*0fd0*/  FFMA R2, R24, R0, R15 ;  /* 0x0000000018027223 */ /* 0x000fe2000000000f */
[----:B------:R-:W-:-:S07]  /*0fe0*/  FADD R0, R19, R24 ;  /* 0x0000001813007221 */ /* 0x000fce0000000000 */
.L_x_28:
[----:B------:R-:W-:Y:S05]  /*0ff0*/  BSYNC.RECONVERGENT B1 ;  /* 0x0000000000017941 */ /* 0x000fea0003800200 */
.L_x_27:
        /* <DEDUP_REMOVED lines=13> */
[----:B--2---:R-:W-:-:S03]  /*10d0*/  LEA R14, P1, R17, UR8, 0x2 ;  /* 0x00000008110e7c11 */ /* 0x004fc6000f8210ff */
[----:B------:R-:W2:Y:S01]  /*10e0*/  LDG.E.CONSTANT R19, desc[UR6][R18.64] ;  /* 0x0000000612137981 */ /* 0x000ea2000c1e9900 */
[----:B------:R-:W-:-:S05]  /*10f0*/  LEA.HI.X R15, R17, UR9, R20, 0x2, P1 ;  /* 0x00000009110f7c11 */ /* 0x000fca00088f1414 */
[----:B------:R-:W3:Y:S04]  /*1100*/  LDG.E.CONSTANT R22, desc[UR6][R14.64+0x4] ;  /* 0x000004060e167981 */ /* 0x000ee8000c1e9900 */
[----:B------:R-:W4:Y:S04]  /*1110*/  LDG.E.CONSTANT R17, desc[UR6][R14.64+0x8] ;  /* 0x000008060e117981 */ /* 0x000f28000c1e9900 */
[----:B------:R0:W5:Y:S01]  /*1120*/  LDG.E.CONSTANT R20, desc[UR6][R14.64+0xc] ;  /* 0x00000c060e147981 */ /* 0x000162000c1e9900 */
[C---:B------:R-:W-:Y:S01]  /*1130*/  VIADD R21, R7.reuse, 0x1 ;  /* 0x0000000107157836 */ /* 0x040fe20000000000 */
[----:B------:R-:W-:-:S04]  /*1140*/  IADD3 R23, PT, PT, R7, 0x2, RZ ;  /* 0x0000000207177810 */ /* 0x000fc80007ffe0ff */
[----:B------:R-:W-:Y:S02]  /*1150*/  I2FP.F32.U32 R21, R21 ;  /* 0x0000001500157245 */ /* 0x000fe40000201000 */
[C---:B------:R-:W-:Y:S02]  /*1160*/  IADD3 R24, PT, PT, R7.reuse, 0x3, RZ ;  /* 0x0000000307187810 */ /* 0x040fe40007ffe0ff */
[----:B------:R-:W-:Y:S02]  /*1170*/  I2FP.F32.U32 R23, R23 ;  /* 0x0000001700177245 */ /* 0x000fe40000201000 */
[----:B------:R-:W-:Y:S02]  /*1180*/  I2FP.F32.U32 R24, R24 ;  /* 0x0000001800187245 */ /* 0x000fe40000201000 */
[----:B------:R-:W-:-:S04]  /*1190*/  IADD3 R7, PT, PT, R7, 0x4, RZ ;  /* 0x0000000407077810 */ /* 0x000fc80007ffe0ff */
[----:B0-----:R-:W-:Y:S01]  /*11a0*/  I2FP.F32.U32 R14, R7 ;  /* 0x00000007000e7245 */ /* 0x001fe20000201000 */
[----:B--2---:R-:W-:Y:S01]  /*11b0*/  FFMA R21, R19, R21, R2 ;  /* 0x0000001513157223 */ /* 0x004fe20000000002 */
[----:B------:R-:W-:-:S03]  /*11c0*/  FADD R0, R0, R19 ;  /* 0x0000001300007221 */ /* 0x000fc60000000000 */
[----:B---3--:R-:W-:Y:S01]  /*11d0*/  FFMA R2, R22, R23, R21 ;  /* 0x0000001716027223 */ /* 0x008fe20000000015 */
[----:B------:R-:W-:-:S03]  /*11e0*/  FADD R0, R0, R22 ;  /* 0x0000001600007221 */ /* 0x000fc60000000000 */
[----:B----4-:R-:W-:Y:S01]  /*11f0*/  FFMA R15, R17, R24, R2 ;  /* 0x00000018110f7223 */ /* 0x010fe20000000002 */
[----:B------:R-:W-:-:S03]  /*1200*/  FADD R17, R0, R17 ;  /* 0x0000001100117221 */ /* 0x000fc60000000000 */
[----:B-----5:R-:W-:Y:S01]  /*1210*/  FFMA R2, R20, R14, R15 ;  /* 0x0000000e14027223 */ /* 0x020fe2000000000f */
[----:B------:R-:W-:-:S07]  /*1220*/  FADD R0, R17, R20 ;  /* 0x0000001411007221 */ /* 0x000fce0000000000 */
.L_x_30:
[----:B------:R-:W-:Y:S05]  /*1230*/  BSYNC.RECONVERGENT B1 ;  /* 0x0000000000017941 */ /* 0x000fea0003800200 */
.L_x_29:
[----:B------:R-:W-:Y:S05]  /*1240*/  @!P0 BRA `(.L_x_23) ;  /* 0x0000000000448947 */ /* 0x000fea0003800000 */
[----:B------:R-:W0:Y:S01]  /*1250*/  LDC.64 R14, c[0x0][0x380] ;  /* 0x0000e000ff0e7b82 */ /* 0x000e220000000a00 */
[----:B------:R-:W1:Y:S01]  /*1260*/  LDCU UR4, c[0x0][0x3b0] ;  /* 0x00007600ff0477ac */ /* 0x000e620008000800 */
[----:B------:R-:W-:Y:S01]  /*1270*/  IMAD.MOV R16, RZ, RZ, -R16 ;  /* 0x000000ffff107224 */ /* 0x000fe200078e0a10 */
[----:B-1----:R-:W-:-:S05]  /*1280*/  IADD3 R17, PT, PT, R7, UR4, RZ ;  /* 0x0000000407117c10 */ /* 0x002fca000fffe0ff */
[----:B0-----:R-:W-:-:S05]  /*1290*/  IMAD.WIDE.U32 R14, R17, 0x4, R14 ;  /* 0x00000004110e7825 */ /* 0x001fca00078e000e */
[----:B------:R-:W-:-:S07]  /*12a0*/  MOV R19, R15 ;  /* 0x0000000f00137202 */ /* 0x000fce0000000f00 */
.L_x_31:
[----:B------:R-:W-:-:S06]  /*12b0*/  MOV R15, R19 ;  /* 0x00000013000f7202 */ /* 0x000fcc0000000f00 */
[----:B------:R0:W2:Y:S01]  /*12c0*/  LDG.E.CONSTANT R15, desc[UR6][R14.64] ;  /* 0x000000060e0f7981 */ /* 0x0000a2000c1e9900 */
[----:B------:R-:W-:Y:S02]  /*12d0*/  IADD3 R16, PT, PT, R16, 0x1, RZ ;  /* 0x0000000110107810 */ /* 0x000fe40007ffe0ff */
[----:B------:R-:W-:Y:S02]  /*12e0*/  IADD3 R7, PT, PT, R7, 0x1, RZ ;  /* 0x0000000107077810 */ /* 0x000fe40007ffe0ff */
[----:B------:R-:W-:Y:S02]  /*12f0*/  ISETP.NE.AND P0, PT, R16, RZ, PT ;  /* 0x000000ff1000720c */ /* 0x000fe40003f05270 */
[----:B------:R-:W-:Y:S02]  /*1300*/  I2FP.F32.U32 R17, R7 ;  /* 0x0000000700117245 */ /* 0x000fe40000201000 */
[----:B0-----:R-:W-:-:S05]  /*1310*/  IADD3 R14, P1, PT, R14, 0x4, RZ ;  /* 0x000000040e0e7810 */ /* 0x001fca0007f3e0ff */
[----:B------:R-:W-:Y:S02]  /*1320*/  IMAD.X R19, RZ, RZ, R19, P1 ;  /* 0x000000ffff137224 */ /* 0x000fe400008e0613 */
[C---:B--2---:R-:W-:Y:S01]  /*1330*/  FFMA R2, R15.reuse, R17, R2 ;  /* 0x000000110f027223 */ /* 0x044fe20000000002 */
[----:B------:R-:W-:Y:S01]  /*1340*/  FADD R0, R15, R0 ;  /* 0x000000000f007221 */ /* 0x000fe20000000000 */
[----:B------:R-:W-:Y:S06]  /*1350*/  @P0 BRA `(.L_x_31) ;  /* 0xfffffffc00d40947 */ /* 0x000fec000383ffff */
.L_x_23:
[----:B------:R-:W-:Y:S05]  /*1360*/  BSYNC.RECONVERGENT B0 ;  /* 0x0000000000007941 */ /* 0x000fea0003800200 */
.L_x_22:
[----:B------:R-:W0:Y:S02]  /*1370*/  LDCU UR4, c[0x0][0x3a8] ;  /* 0x00007500ff0477ac */ /* 0x000e240008000800 */
[----:B0-----:R-:W-:-:S13]  /*1380*/  ISETP.GE.AND P0, PT, R3, UR4, PT ;  /* 0x0000000403007c0c */ /* 0x001fda000bf06270 */
[----:B------:R-:W-:Y:S05]  /*1390*/  @P0 EXIT ;  /* 0x000000000000094d */ /* 0x000fea0003800000 */
[----:B------:R0:W5:Y:S01]  /*13a0*/  LDG.E.CONSTANT R12, desc[UR6][R12.64] ;  /* 0x000000060c0c7981 */ /* 0x000162000c1e9900 */
[----:B------:R-:W1:Y:S03]  /*13b0*/  LDCU UR5, c[0x0][0x3b0] ;  /* 0x00007600ff0577ac */ /* 0x000e660008000800 */
[----:B------:R0:W5:Y:S04]  /*13c0*/  LDG.E.CONSTANT R10, desc[UR6][R10.64] ;  /* 0x000000060a0a7981 */ /* 0x000168000c1e9900 */
[----:B------:R0:W5:Y:S01]  /*13d0*/  LDG.E.CONSTANT R7, desc[UR6][R8.64] ;  /* 0x0000000608077981 */ /* 0x000162000c1e9900 */
[----:B------:R-:W-:Y:S01]  /*13e0*/  BSSY.RECONVERGENT B0, `(.L_x_32) ;  /* 0x000002b000007945 */ /* 0x000fe20003800200 */
[----:B-1----:R-:W-:-:S04]  /*13f0*/  IADD3 R18, PT, PT, R4, UR5, RZ ;  /* 0x0000000504127c10 */ /* 0x002fc8000fffe0ff */
[----:B------:R-:W-:-:S04]  /*1400*/  IADD3 R14, PT, PT, -R18, UR4, RZ ;  /* 0x00000004120e7c10 */ /* 0x000fc8000fffe1ff */
[----:B------:R-:W-:-:S04]  /*1410*/  IADD3 R15, PT, PT, R14, 0x1, RZ ;  /* 0x000000010e0f7810 */ /* 0x000fc80007ffe0ff */
[----:B------:R-:W-:Y:S02]  /*1420*/  LOP3.LUT P0, R19, R15, 0x3, RZ, 0xc0, !PT ;  /* 0x000000030f137812 */ /* 0x000fe4000780c0ff */
[----:B------:R-:W-:-:S11]  /*1430*/  I2FP.F32.U32 R15, R4 ;  /* 0x00000004000f7245 */ /* 0x000fd60000201000 */
[----:B0-----:R-:W-:Y:S05]  /*1440*/  @!P0 BRA `(.L_x_33) ;  /* 0x0000000000908947 */ /* 0x001fea0003800000 */
[----:B------:R-:W0:Y:S01]  /*1450*/  LDC.64 R16, c[0x0][0x380] ;  /* 0x0000e000ff107b82 */ /* 0x000e220000000a00 */
[----:B------:R-:W-:Y:S01]  /*1460*/  BSSY.RECONVERGENT B1, `(.L_x_34) ;  /* 0x0000021000017945 */ /* 0x000fe20003800200 */
[----:B------:R-:W-:-:S06]  /*1470*/  IMAD.MOV R13, RZ, RZ, -R19 ;  /* 0x000000ffff0d7224 */ /* 0x000fcc00078e0a13 */
[----:B------:R-:W1:Y:S01]  /*1480*/  LDC.64 R8, c[0x0][0x380] ;  /* 0x0000e000ff087b82 */ /* 0x000e620000000a00 */
[----:B0-----:R-:W-:Y:S01]  /*1490*/  IMAD.WIDE.U32 R16, R3, 0x4, R16 ;  /* 0x0000000403107825 */ /* 0x001fe200078e0010 */
[----:B------:R-:W-:-:S04]  /*14a0*/  MOV R3, R18 ;  /* 0x0000001200037202 */ /* 0x000fc80000000f00 */
[----:B------:R-:W-:Y:S02]  /*14b0*/  IADD3 R11, PT, PT, R3, -0x1, R6 ;  /* 0xffffffff030b7810 */ /* 0x000fe40007ffe006 */
[----:B-1----:R-:W-:-:S04]  /*14c0*/  IADD3 R8, P0, PT, R8, 0x4, RZ ;  /* 0x0000000408087810 */ /* 0x002fc80007f1e0ff */
[----:B------:R-:W-:-:S09]  /*14d0*/  IADD3.X R9, PT, PT, RZ, R9, RZ, P0, !PT ;  /* 0x00000009ff097210 */ /* 0x000fd200007fe4ff */
.L_x_35:
[----:B0-----:R0:W2:Y:S01]  /*14e0*/  LDG.E.CONSTANT R25, desc[UR6][R16.64] ;  /* 0x0000000610197981 */ /* 0x0010a2000c1e9900 */
[----:B------:R-:W-:Y:S01]  /*14f0*/  IMAD.WIDE R18, R5, 0x4, R8 ;  /* 0x0000000405127825 */ /* 0x000fe200078e0208 */
[----:B------:R-:W1:Y:S05]  /*1500*/  LDC.64 R20, c[0x0][0x3b8] ;  /* 0x0000ee00ff147b82 */ /* 0x000e6a0000000a00 */
[----:B------:R-:W3:Y:S01]  /*1510*/  LDG.E.CONSTANT R18, desc[UR6][R18.64] ;  /* 0x0000000612127981 */ /* 0x000ee2000c1e9900 */
[----:B------:R-:W-:Y:S01]  /*1520*/  IADD3 R13, PT, PT, R13, 0x1, RZ ;  /* 0x000000010d0d7810 */ /* 0x000fe20007ffe0ff */
[----:B------:R-:W-:Y:S01]  /*1530*/  VIADD R5, R5, 0x1 ;  /* 0x0000000105057836 */ /* 0x000fe20000000000 */
[----:B0-----:R-:W-:-:S02]  /*1540*/  IADD3 R16, P1, PT, R16, 0x4, RZ ;  /* 0x0000000410107810 */ /* 0x001fc40007f3e0ff */
[----:B------:R-:W-:Y:S02]  /*1550*/  ISETP.NE.AND P0, PT, R13, RZ, PT ;  /* 0x000000ff0d00720c */ /* 0x000fe40003f05270 */
[----:B------:R-:W-:Y:S01]  /*1560*/  IADD3.X R17, PT, PT, RZ, R17, RZ, P1, !PT ;  /* 0x00000011ff117210 */ /* 0x000fe20000ffe4ff */
[C---:B-1----:R-:W-:Y:S01]  /*1570*/  IMAD.WIDE R20, R11.reuse, 0x4, R20 ;  /* 0x000000040b147825 */ /* 0x042fe200078e0214 */
[----:B------:R-:W-:-:S03]  /*1580*/  IADD3 R11, PT, PT, R11, 0x1, RZ ;  /* 0x000000010b0b7810 */ /* 0x000fc60007ffe0ff */
[C---:B--2---:R-:W-:Y:S01]  /*1590*/  FADD R23, R25.reuse, R0 ;  /* 0x0000000019177221 */ /* 0x044fe20000000000 */
[----:B------:R-:W-:-:S03]  /*15a0*/  FFMA R2, R25, R15, R2 ;  /* 0x0000000f19027223 */ /* 0x000fc60000000002 */
[----:B-----5:R-:W-:-:S04]  /*15b0*/  FMUL R25, R12, R23 ;  /* 0x000000170c197220 */ /* 0x020fc80000400000 */
[----:B------:R-:W-:Y:S01]  /*15c0*/  FFMA R25, R2, R15, -R25 ;  /* 0x0000000f02197223 */ /* 0x000fe20000000819 */
[----:B------:R-:W-:-:S03]  /*15d0*/  FADD R2, -R23, R2 ;  /* 0x0000000217027221 */ /* 0x000fc60000000100 */
[----:B------:R-:W-:-:S04]  /*15e0*/  FMUL R0, R10, R25 ;  /* 0x000000190a007220 */ /* 0x000fc80000400000 */
[----:B------:R-:W-:-:S04]  /*15f0*/  FFMA R22, -R12, R0, R23 ;  /* 0x000000000c167223 */ /* 0x000fc80000000117 */
[----:B------:R-:W-:-:S04]  /*1600*/  FMUL R25, R7, R22 ;  /* 0x0000001607197220 */ /* 0x000fc80000400000 */
[----:B------:R-:W-:Y:S01]  /*1610*/  FFMA R25, R0, R15, R25 ;  /* 0x0000000f00197223 */ /* 0x000fe20000000019 */
[----:B---3--:R-:W-:Y:S01]  /*1620*/  FADD R0, R23, -R18 ;  /* 0x8000001217007221 */ /* 0x008fe20000000000 */
[----:B------:R-:W-:Y:S02]  /*1630*/  MOV R18, R3 ;  /* 0x0000000300127202 */ /* 0x000fe40000000f00 */
[----:B------:R-:W-:Y:S01]  /*1640*/  IADD3 R3, PT, PT, R3, 0x1, RZ ;  /* 0x0000000103037810 */ /* 0x000fe20007ffe0ff */
[----:B------:R0:W-:Y:S01]  /*1650*/  STG.E desc[UR6][R20.64], R25 ;  /* 0x0000001914007986 */ /* 0x0001e2000c101906 */
[----:B------:R-:W-:Y:S05]  /*1660*/  @P0 BRA `(.L_x_35) ;  /* 0xfffffffc009c0947 */ /* 0x000fea000383ffff */
[----:B------:R-:W-:Y:S05]  /*1670*/  BSYNC.RECONVERGENT B1 ;  /* 0x0000000000017941 */ /* 0x000fea0003800200 */
.L_x_34:
[----:B------:R-:W-:-:S07]  /*1680*/  MOV R3, R18 ;  /* 0x0000001200037202 */ /* 0x000fce0000000f00 */
.L_x_33:
[----:B------:R-:W-:Y:S05]  /*1690*/  BSYNC.RECONVERGENT B0 ;  /* 0x0000000000007941 */ /* 0x000fea0003800200 */
.L_x_32:
[----:B------:R-:W-:-:S13]  /*16a0*/  ISETP.GE.U32.AND P0, PT, R14, 0x3, PT ;  /* 0x000000030e00780c */ /* 0x000fda0003f06070 */
[----:B------:R-:W-:Y:S05]  /*16b0*/  @!P0 EXIT ;  /* 0x000000000000894d */ /* 0x000fea0003800000 */
[----:B------:R-:W1:Y:S01]  /*16c0*/  LDC.64 R16, c[0x0][0x380] ;  /* 0x0000e000ff107b82 */ /* 0x000e620000000a00 */
[-C--:B------:R-:W-:Y:S01]  /*16d0*/  IADD3 R13, PT, PT, R6, R3.reuse, RZ ;  /* 0x00000003060d7210 */ /* 0x080fe20007ffe0ff */
[----:B------:R-:W-:Y:S01]  /*16e0*/  VIADD R6, R3, -UR4 ;  /* 0x8000000403067c36 */ /* 0x000fe20008000000 */
[----:B------:R-:W-:-:S05]  /*16f0*/  IADD3 R11, PT, PT, -R4, R3, RZ ;  /* 0x00000003040b7210 */ /* 0x000fca0007ffe1ff */
[----:B------:R-:W2:Y:S02]  /*1700*/  LDC.64 R8, c[0x0][0x3b8] ;  /* 0x0000ee00ff087b82 */ /* 0x000ea40000000a00 */
.L_x_36:
[----:B-1----:R-:W-:-:S04]  /*1710*/  IMAD.WIDE.U32 R18, R3, 0x4, R16 ;  /* 0x0000000403127825 */ /* 0x002fc800078e0010 */
[----:B---3--:R-:W-:Y:S01]  /*1720*/  IMAD.WIDE R4, R11, 0x4, R16 ;  /* 0x000000040b047825 */ /* 0x008fe200078e0210 */
[----:B0-----:R-:W3:Y:S04]  /*1730*/  LDG.E.CONSTANT R21, desc[UR6][R18.64] ;  /* 0x0000000612157981 */ /* 0x001ee8000c1e9900 */
[----:B------:R-:W4:Y:S04]  /*1740*/  LDG.E.CONSTANT R25, desc[UR6][R4.64+0x4] ;  /* 0x0000040604197981 */ /* 0x000f28000c1e9900 */
[----:B------:R-:W2:Y:S04]  /*1750*/  LDG.E.CONSTANT R28, desc[UR6][R18.64+0x4] ;  /* 0x00000406121c7981 */ /* 0x000ea8000c1e9900 */
[----:B------:R-:W2:Y:S04]  /*1760*/  LDG.E.CONSTANT R26, desc[UR6][R4.64+0x8] ;  /* 0x00000806041a7981 */ /* 0x000ea8000c1e9900 */
[----:B------:R-:W2:Y:S04]  /*1770*/  LDG.E.CONSTANT R22, desc[UR6][R18.64+0x8] ;  /* 0x0000080612167981 */ /* 0x000ea8000c1e9900 */
[----:B------:R-:W2:Y:S04]  /*1780*/  LDG.E.CONSTANT R20, desc[UR6][R4.64+0xc] ;  /* 0x00000c0604147981 */ /* 0x000ea8000c1e9900 */
[----:B------:R-:W2:Y:S04]  /*1790*/  LDG.E.CONSTANT R24, desc[UR6][R18.64+0xc] ;  /* 0x00000c0612187981 */ /* 0x000ea8000c1e9900 */
[----:B------:R0:W2:Y:S01]  /*17a0*/  LDG.E.CONSTANT R14, desc[UR6][R4.64+0x10] ;  /* 0x00001006040e7981 */ /* 0x0000a2000c1e9900 */
[----:B------:R-:W-:-:S02]  /*17b0*/  IADD3 R6, PT, PT, R6, 0x4, RZ ;  /* 0x0000000406067810 */ /* 0x000fc40007ffe0ff */
[----:B------:R-:W-:Y:S02]  /*17c0*/  IADD3 R3, PT, PT, R3, 0x4, RZ ;  /* 0x0000000403037810 */ /* 0x000fe40007ffe0ff */
[----:B------:R-:W-:Y:S02]  /*17d0*/  ISETP.NE.AND P0, PT, R6, RZ, PT ;  /* 0x000000ff0600720c */ /* 0x000fe40003f05270 */
[----:B------:R-:W-:Y:S01]  /*17e0*/  IADD3 R11, PT, PT, R11, 0x4, RZ ;  /* 0x000000040b0b7810 */ /* 0x000fe20007ffe0ff */
[C---:B---3--:R-:W-:Y:S01]  /*17f0*/  FADD R23, R21.reuse, R0 ;  /* 0x0000000015177221 */ /* 0x048fe20000000000 */
[----:B------:R-:W-:-:S03]  /*1800*/  FFMA R2, R21, R15, R2 ;  /* 0x0000000f15027223 */ /* 0x000fc60000000002 */
[C---:B----4-:R-:W-:Y:S01]  /*1810*/  FADD R21, R23.reuse, -R25 ;  /* 0x8000001917157221 */ /* 0x050fe20000000000 */
[----:B------:R-:W-:Y:S01]  /*1820*/  FADD R25, -R23, R2 ;  /* 0x0000000217197221 */ /* 0x000fe20000000100 */
[----:B0----5:R-:W-:Y:S02]  /*1830*/  FMUL R5, R12, R23 ;  /* 0x000000170c057220 */ /* 0x021fe40000400000 */
[----:B--2---:R-:W-:Y:S01]  /*1840*/  FADD R21, R21, R28 ;  /* 0x0000001c15157221 */ /* 0x004fe20000000000 */
[-C--:B------:R-:W-:Y:S01]  /*1850*/  FFMA R28, R28, R15.reuse, R25 ;  /* 0x0000000f1c1c7223 */ /* 0x080fe20000000019 */
[----:B------:R-:W-:Y:S02]  /*1860*/  FFMA R5, R2, R15, -R5 ;  /* 0x0000000f02057223 */ /* 0x000fe40000000805 */
[C---:B------:R-:W-:Y:S01]  /*1870*/  FADD R25, R21.reuse, -R26 ;  /* 0x8000001a15197221 */ /* 0x040fe20000000000 */
[----:B------:R-:W-:Y:S01]  /*1880*/  FADD R27, -R21, R28 ;  /* 0x0000001c151b7221 */ /* 0x000fe20000000100 */
[----:B------:R-:W-:-:S02]  /*1890*/  FMUL R0, R10, R5 ;  /* 0x000000050a007220 */ /* 0x000fc40000400000 */
[----:B------:R-:W-:Y:S01]  /*18a0*/  FADD R25, R25, R22 ;  /* 0x0000001619197221 */ /* 0x000fe20000000000 */
[----:B------:R-:W-:-:S03]  /*18b0*/  FFMA R22, R22, R15, R27 ;  /* 0x0000000f16167223 */ /* 0x000fc6000000001b */
[C---:B------:R-:W-:Y:S01]  /*18c0*/  FADD R19, R25.reuse, -R20 ;  /* 0x8000001419137221 */ /* 0x040fe20000000000 */
[----:B------:R-:W-:Y:S01]  /*18d0*/  FADD R27, -R25, R22 ;  /* 0x00000016191b7221 */ /* 0x000fe20000000100 */
[----:B------:R-:W-:Y:S02]  /*18e0*/  FMUL R29, R12, R25 ;  /* 0x000000190c1d7220 */ /* 0x000fe40000400000 */
[----:B------:R-:W-:Y:S01]  /*18f0*/  FADD R19, R19, R24 ;  /* 0x0000001813137221 */ /* 0x000fe20000000000 */
[----:B------:R-:W-:Y:S01]  /*1900*/  FFMA R2, R24, R15, R27 ;  /* 0x0000000f18027223 */ /* 0x000fe2000000001b */
[----:B------:R-:W-:Y:S01]  /*1910*/  FMUL R27, R12, R21 ;  /* 0x000000150c1b7220 */ /* 0x000fe20000400000 */
[----:B------:R-:W-:Y:S01]  /*1920*/  FFMA R29, R22, R15, -R29 ;  /* 0x0000000f161d7223 */ /* 0x000fe2000000081d */
[----:B------:R-:W-:Y:S02]  /*1930*/  FMUL R4, R12, R19 ;  /* 0x000000130c047220 */ /* 0x000fe40000400000 */
[----:B------:R-:W-:Y:S01]  /*1940*/  FFMA R27, R28, R15, -R27 ;  /* 0x0000000f1c1b7223 */ /* 0x000fe2000000081b */
[----:B------:R-:W-:Y:S01]  /*1950*/  FMUL R22, R10, R29 ;  /* 0x0000001d0a167220 */ /* 0x000fe20000400000 */
[----:B------:R-:W-:Y:S01]  /*1960*/  FFMA R5, R2, R15, -R4 ;  /* 0x0000000f02057223 */ /* 0x000fe20000000804 */
[----:B------:R-:W-:Y:S01]  /*1970*/  FFMA R4, -R12, R0, R23 ;  /* 0x000000000c047223 */ /* 0x000fe20000000117 */
[----:B------:R-:W-:Y:S01]  /*1980*/  FMUL R18, R10, R27 ;  /* 0x0000001b0a127220 */ /* 0x000fe20000400000 */
[----:B------:R-:W-:Y:S01]  /*1990*/  FFMA R24, -R12, R22, R25 ;  /* 0x000000160c187223 */ /* 0x000fe20000000119 */
[----:B------:R-:W-:Y:S01]  /*19a0*/  FMUL R20, R10, R5 ;  /* 0x000000050a147220 */ /* 0x000fe20000400000 */
[C---:B------:R-:W-:Y:S01]  /*19b0*/  FMUL R5, R7.reuse, R4 ;  /* 0x0000000407057220 */ /* 0x040fe20000400000 */
[C---:B------:R-:W-:Y:S01]  /*19c0*/  FFMA R4, -R12.reuse, R18, R21 ;  /* 0x000000120c047223 */ /* 0x040fe20000000115 */
[C---:B------:R-:W-:Y:S01]  /*19d0*/  FMUL R25, R7.reuse, R24 ;  /* 0x0000001807197220 */ /* 0x040fe20000400000 */
[----:B------:R-:W-:Y:S01]  /*19e0*/  FFMA R26, -R12, R20, R19 ;  /* 0x000000140c1a7223 */ /* 0x000fe20000000113 */
[----:B------:R-:W-:Y:S01]  /*19f0*/  FFMA R21, R0, R15, R5 ;  /* 0x0000000f00157223 */ /* 0x000fe20000000005 */
[----:B------:R-:W-:Y:S01]  /*1a00*/  FMUL R23, R7, R4 ;  /* 0x0000000407177220 */ /* 0x000fe20000400000 */
[----:B------:R-:W-:-:S04]  /*1a10*/  IMAD.WIDE R4, R13, 0x4, R8 ;  /* 0x000000040d047825 */ /* 0x000fc800078e0208 */
[----:B------:R-:W-:Y:S01]  /*1a20*/  FMUL R27, R7, R26 ;  /* 0x0000001a071b7220 */ /* 0x000fe20000400000 */
[-C--:B------:R-:W-:Y:S01]  /*1a30*/  FFMA R25, R22, R15.reuse, R25 ;  /* 0x0000000f16197223 */ /* 0x080fe20000000019 */
[-C--:B------:R-:W-:Y:S01]  /*1a40*/  FFMA R23, R18, R15.reuse, R23 ;  /* 0x0000000f12177223 */ /* 0x080fe20000000017 */
[C---:B------:R-:W-:Y:S01]  /*1a50*/  FADD R2, -R19.reuse, R2 ;  /* 0x0000000213027221 */ /* 0x040fe20000000100 */
[----:B------:R-:W-:Y:S01]  /*1a60*/  FFMA R27, R20, R15, R27 ;  /* 0x0000000f141b7223 */ /* 0x000fe2000000001b */
[----:B------:R3:W-:Y:S01]  /*1a70*/  STG.E desc[UR6][R4.64], R21 ;  /* 0x0000001504007986 */ /* 0x0007e2000c101906 */
[----:B------:R-:W-:Y:S01]  /*1a80*/  FADD R0, R19, -R14 ;  /* 0x8000000e13007221 */ /* 0x000fe20000000000 */
[----:B------:R-:W-:Y:S02]  /*1a90*/  IADD3 R13, PT, PT, R13, 0x4, RZ ;  /* 0x000000040d0d7810 */ /* 0x000fe40007ffe0ff */
[----:B------:R3:W-:Y:S04]  /*1aa0*/  STG.E desc[UR6][R4.64+0x4], R23 ;  /* 0x0000041704007986 */ /* 0x0007e8000c101906 */
[----:B------:R3:W-:Y:S04]  /*1ab0*/  STG.E desc[UR6][R4.64+0x8], R25 ;  /* 0x0000081904007986 */ /* 0x0007e8000c101906 */
[----:B------:R3:W-:Y:S01]  /*1ac0*/  STG.E desc[UR6][R4.64+0xc], R27 ;  /* 0x00000c1b04007986 */ /* 0x0007e2000c101906 */
[----:B------:R-:W-:Y:S05]  /*1ad0*/  @P0 BRA `(.L_x_36) ;  /* 0xfffffffc000c0947 */ /* 0x000fea000383ffff */
[----:B------:R-:W-:Y:S05]  /*1ae0*/  EXIT ;  /* 0x000000000000794d */ /* 0x000fea0003800000 */
.L_x_37:
        /* <DEDUP_REMOVED lines=9> */
.L_x_39:


//--------------------- .nv.shared.reserved.0     --------------------------
	.section	.nv.shared.reserved.0,"aw",@nobits
	.weak		__nv_reservedSMEM_offset_0_alias
	.size		__nv_reservedSMEM_offset_0_alias, 0, 64
	.other		__nv_reservedSMEM_offset_0_alias,@"STO_CUDA_RESERVED_SHARED STV_DEFAULT"
__nv_reservedSMEM_offset_0_alias:
	.zero		0
	.zero		64


//--------------------- .nv.constant0.linreg_many_series_one_param_f32 --------------------------
	.section	.nv.constant0.linreg_many_series_one_param_f32,"a",@progbits
	.sectionflags	@""
	.align	4
.nv.constant0.linreg_many_series_one_param_f32:
	.zero		944


//--------------------- .nv.constant0.linreg_batch_f32 --------------------------
	.section	.nv.constant0.linreg_batch_f32,"a",@progbits
	.sectionflags	@""
	.align	4
.nv.constant0.linreg_batch_f32:
	.zero		960


//--------------------- SYMBOLS --------------------------

	.type		.nv.reservedSmem.offset0,@object
	.size		.nv.reservedSmem.offset0,0x4
